//
// Generated by NVIDIA NVVM Compiler
//
// Compiler Build ID: CL-36424714
// Cuda compilation tools, release 13.0, V13.0.88
// Based on NVVM 20.0.0
//

.version 9.0
.target sm_100
.address_size 64

	// .globl	_Z9vectorAddPKfS0_Pfi
// _ZZ9matrixMulPKfS0_PfiiiE7sharedA has been demoted
// _ZZ9matrixMulPKfS0_PfiiiE7sharedB has been demoted
// _ZZ6reducePKfPfiE10sharedData has been demoted

.visible .entry _Z9vectorAddPKfS0_Pfi(
	.param .u64 .ptr .align 1 _Z9vectorAddPKfS0_Pfi_param_0,
	.param .u64 .ptr .align 1 _Z9vectorAddPKfS0_Pfi_param_1,
	.param .u64 .ptr .align 1 _Z9vectorAddPKfS0_Pfi_param_2,
	.param .u32 _Z9vectorAddPKfS0_Pfi_param_3
)
{
	.reg .pred 	%p<2>;
	.reg .b32 	%r<6>;
	.reg .b32 	%f<4>;
	.reg .b64 	%rd<11>;

	ld.param.u64 	%rd1, [_Z9vectorAddPKfS0_Pfi_param_0];
	ld.param.u64 	%rd2, [_Z9vectorAddPKfS0_Pfi_param_1];
	ld.param.u64 	%rd3, [_Z9vectorAddPKfS0_Pfi_param_2];
	ld.param.u32 	%r2, [_Z9vectorAddPKfS0_Pfi_param_3];
	mov.u32 	%r3, %ctaid.x;
	mov.u32 	%r4, %ntid.x;
	mov.u32 	%r5, %tid.x;
	mad.lo.s32 	%r1, %r3, %r4, %r5;
	setp.ge.s32 	%p1, %r1, %r2;
	@%p1 bra 	$L__BB0_2;
	cvta.to.global.u64 	%rd4, %rd1;
	cvta.to.global.u64 	%rd5, %rd2;
	cvta.to.global.u64 	%rd6, %rd3;
	mul.wide.s32 	%rd7, %r1, 4;
	add.s64 	%rd8, %rd4, %rd7;
	ld.global.f32 	%f1, [%rd8];
	add.s64 	%rd9, %rd5, %rd7;
	ld.global.f32 	%f2, [%rd9];
	add.f32 	%f3, %f1, %f2;
	add.s64 	%rd10, %rd6, %rd7;
	st.global.f32 	[%rd10], %f3;
$L__BB0_2:
	ret;

}
	// .globl	_Z9matrixMulPKfS0_Pfiii
.visible .entry _Z9matrixMulPKfS0_Pfiii(
	.param .u64 .ptr .align 1 _Z9matrixMulPKfS0_Pfiii_param_0,
	.param .u64 .ptr .align 1 _Z9matrixMulPKfS0_Pfiii_param_1,
	.param .u64 .ptr .align 1 _Z9matrixMulPKfS0_Pfiii_param_2,
	.param .u32 _Z9matrixMulPKfS0_Pfiii_param_3,
	.param .u32 _Z9matrixMulPKfS0_Pfiii_param_4,
	.param .u32 _Z9matrixMulPKfS0_Pfiii_param_5
)
{
	.reg .pred 	%p<12>;
	.reg .b32 	%r<42>;
	.reg .b32 	%f<63>;
	.reg .b64 	%rd<13>;
	// demoted variable
	.shared .align 4 .b8 _ZZ9matrixMulPKfS0_PfiiiE7sharedA[1024];
	// demoted variable
	.shared .align 4 .b8 _ZZ9matrixMulPKfS0_PfiiiE7sharedB[1024];
	ld.param.u64 	%rd3, [_Z9matrixMulPKfS0_Pfiii_param_0];
	ld.param.u64 	%rd4, [_Z9matrixMulPKfS0_Pfiii_param_1];
	ld.param.u64 	%rd5, [_Z9matrixMulPKfS0_Pfiii_param_2];
	ld.param.u32 	%r23, [_Z9matrixMulPKfS0_Pfiii_param_3];
	ld.param.u32 	%r24, [_Z9matrixMulPKfS0_Pfiii_param_4];
	ld.param.u32 	%r25, [_Z9matrixMulPKfS0_Pfiii_param_5];
	mov.u32 	%r26, %ctaid.y;
	mov.u32 	%r27, %ntid.y;
	mov.u32 	%r39, %tid.y;
	mad.lo.s32 	%r2, %r26, %r27, %r39;
	mov.u32 	%r28, %ctaid.x;
	mov.u32 	%r29, %ntid.x;
	mov.u32 	%r37, %tid.x;
	mad.lo.s32 	%r4, %r28, %r29, %r37;
	setp.lt.s32 	%p1, %r25, 1;
	mov.f32 	%f62, 0f00000000;
	@%p1 bra 	$L__BB1_7;
	add.s32 	%r30, %r25, 15;
	shr.u32 	%r31, %r30, 4;
	shl.b32 	%r32, %r39, 6;
	mov.u32 	%r33, _ZZ9matrixMulPKfS0_PfiiiE7sharedA;
	add.s32 	%r5, %r33, %r32;
	shl.b32 	%r34, %r37, 2;
	add.s32 	%r6, %r5, %r34;
	mov.u32 	%r35, _ZZ9matrixMulPKfS0_PfiiiE7sharedB;
	add.s32 	%r8, %r35, %r34;
	add.s32 	%r7, %r8, %r32;
	neg.s32 	%r41, %r31;
	mad.lo.s32 	%r40, %r39, %r24, %r4;
	shl.b32 	%r11, %r24, 4;
	mad.lo.s32 	%r38, %r25, %r2, %r37;
	cvta.to.global.u64 	%rd1, %rd3;
	cvta.to.global.u64 	%rd2, %rd4;
	mov.f32 	%f62, 0f00000000;
$L__BB1_2:
	setp.ge.s32 	%p2, %r2, %r23;
	setp.ge.u32 	%p3, %r37, %r25;
	mov.f32 	%f60, 0f00000000;
	or.pred  	%p4, %p2, %p3;
	@%p4 bra 	$L__BB1_4;
	mul.wide.u32 	%rd6, %r38, 4;
	add.s64 	%rd7, %rd1, %rd6;
	ld.global.f32 	%f60, [%rd7];
$L__BB1_4:
	setp.ge.s32 	%p5, %r4, %r24;
	st.shared.f32 	[%r6], %f60;
	setp.ge.u32 	%p6, %r39, %r25;
	mov.f32 	%f61, 0f00000000;
	or.pred  	%p7, %p5, %p6;
	@%p7 bra 	$L__BB1_6;
	mul.wide.u32 	%rd8, %r40, 4;
	add.s64 	%rd9, %rd2, %rd8;
	ld.global.f32 	%f61, [%rd9];
$L__BB1_6:
	st.shared.f32 	[%r7], %f61;
	bar.sync 	0;
	ld.shared.f32 	%f12, [%r5];
	ld.shared.f32 	%f13, [%r8];
	fma.rn.f32 	%f14, %f12, %f13, %f62;
	ld.shared.f32 	%f15, [%r5+4];
	ld.shared.f32 	%f16, [%r8+64];
	fma.rn.f32 	%f17, %f15, %f16, %f14;
	ld.shared.f32 	%f18, [%r5+8];
	ld.shared.f32 	%f19, [%r8+128];
	fma.rn.f32 	%f20, %f18, %f19, %f17;
	ld.shared.f32 	%f21, [%r5+12];
	ld.shared.f32 	%f22, [%r8+192];
	fma.rn.f32 	%f23, %f21, %f22, %f20;
	ld.shared.f32 	%f24, [%r5+16];
	ld.shared.f32 	%f25, [%r8+256];
	fma.rn.f32 	%f26, %f24, %f25, %f23;
	ld.shared.f32 	%f27, [%r5+20];
	ld.shared.f32 	%f28, [%r8+320];
	fma.rn.f32 	%f29, %f27, %f28, %f26;
	ld.shared.f32 	%f30, [%r5+24];
	ld.shared.f32 	%f31, [%r8+384];
	fma.rn.f32 	%f32, %f30, %f31, %f29;
	ld.shared.f32 	%f33, [%r5+28];
	ld.shared.f32 	%f34, [%r8+448];
	fma.rn.f32 	%f35, %f33, %f34, %f32;
	ld.shared.f32 	%f36, [%r5+32];
	ld.shared.f32 	%f37, [%r8+512];
	fma.rn.f32 	%f38, %f36, %f37, %f35;
	ld.shared.f32 	%f39, [%r5+36];
	ld.shared.f32 	%f40, [%r8+576];
	fma.rn.f32 	%f41, %f39, %f40, %f38;
	ld.shared.f32 	%f42, [%r5+40];
	ld.shared.f32 	%f43, [%r8+640];
	fma.rn.f32 	%f44, %f42, %f43, %f41;
	ld.shared.f32 	%f45, [%r5+44];
	ld.shared.f32 	%f46, [%r8+704];
	fma.rn.f32 	%f47, %f45, %f46, %f44;
	ld.shared.f32 	%f48, [%r5+48];
	ld.shared.f32 	%f49, [%r8+768];
	fma.rn.f32 	%f50, %f48, %f49, %f47;
	ld.shared.f32 	%f51, [%r5+52];
	ld.shared.f32 	%f52, [%r8+832];
	fma.rn.f32 	%f53, %f51, %f52, %f50;
	ld.shared.f32 	%f54, [%r5+56];
	ld.shared.f32 	%f55, [%r8+896];
	fma.rn.f32 	%f56, %f54, %f55, %f53;
	ld.shared.f32 	%f57, [%r5+60];
	ld.shared.f32 	%f58, [%r8+960];
	fma.rn.f32 	%f62, %f57, %f58, %f56;
	bar.sync 	0;
	add.s32 	%r41, %r41, 1;
	setp.ne.s32 	%p8, %r41, 0;
	add.s32 	%r40, %r40, %r11;
	add.s32 	%r39, %r39, 16;
	add.s32 	%r38, %r38, 16;
	add.s32 	%r37, %r37, 16;
	@%p8 bra 	$L__BB1_2;
$L__BB1_7:
	setp.ge.s32 	%p9, %r2, %r23;
	setp.ge.s32 	%p10, %r4, %r24;
	or.pred  	%p11, %p9, %p10;
	@%p11 bra 	$L__BB1_9;
	mad.lo.s32 	%r36, %r24, %r2, %r4;
	cvta.to.global.u64 	%rd10, %rd5;
	mul.wide.s32 	%rd11, %r36, 4;
	add.s64 	%rd12, %rd10, %rd11;
	st.global.f32 	[%rd12], %f62;
$L__BB1_9:
	ret;

}
	// .globl	_Z13convolution2DPKfPfS0_iii
.visible .entry _Z13convolution2DPKfPfS0_iii(
	.param .u64 .ptr .align 1 _Z13convolution2DPKfPfS0_iii_param_0,
	.param .u64 .ptr .align 1 _Z13convolution2DPKfPfS0_iii_param_1,
	.param .u64 .ptr .align 1 _Z13convolution2DPKfPfS0_iii_param_2,
	.param .u32 _Z13convolution2DPKfPfS0_iii_param_3,
	.param .u32 _Z13convolution2DPKfPfS0_iii_param_4,
	.param .u32 _Z13convolution2DPKfPfS0_iii_param_5
)
{
	.reg .pred 	%p<91>;
	.reg .b32 	%r<86>;
	.reg .b32 	%f<99>;
	.reg .b64 	%rd<25>;

	ld.param.u64 	%rd10, [_Z13convolution2DPKfPfS0_iii_param_0];
	ld.param.u64 	%rd9, [_Z13convolution2DPKfPfS0_iii_param_1];
	ld.param.u64 	%rd11, [_Z13convolution2DPKfPfS0_iii_param_2];
	ld.param.u32 	%r37, [_Z13convolution2DPKfPfS0_iii_param_3];
	ld.param.u32 	%r40, [_Z13convolution2DPKfPfS0_iii_param_4];
	ld.param.u32 	%r39, [_Z13convolution2DPKfPfS0_iii_param_5];
	cvta.to.global.u64 	%rd1, %rd11;
	cvta.to.global.u64 	%rd2, %rd10;
	mov.u32 	%r41, %ctaid.x;
	mov.u32 	%r42, %ntid.x;
	mov.u32 	%r43, %tid.x;
	mad.lo.s32 	%r1, %r41, %r42, %r43;
	mov.u32 	%r44, %ctaid.y;
	mov.u32 	%r45, %ntid.y;
	mov.u32 	%r46, %tid.y;
	mad.lo.s32 	%r47, %r44, %r45, %r46;
	setp.ge.s32 	%p2, %r1, %r37;
	setp.ge.s32 	%p3, %r47, %r40;
	or.pred  	%p4, %p2, %p3;
	@%p4 bra 	$L__BB2_46;
	shr.u32 	%r48, %r39, 31;
	add.s32 	%r49, %r39, %r48;
	shr.s32 	%r3, %r49, 1;
	neg.s32 	%r4, %r3;
	setp.lt.s32 	%p5, %r39, -1;
	mov.f32 	%f97, 0f00000000;
	@%p5 bra 	$L__BB2_45;
	abs.s32 	%r5, %r3;
	add.s32 	%r6, %r3, %r5;
	add.s32 	%r50, %r6, 1;
	and.b32  	%r7, %r50, 7;
	mov.f32 	%f97, 0f00000000;
	mov.u32 	%r77, %r4;
$L__BB2_3:
	mov.u32 	%r8, %r77;
	setp.lt.u32 	%p6, %r6, 7;
	add.s32 	%r51, %r8, %r47;
	setp.gt.s32 	%p7, %r51, -1;
	setp.lt.s32 	%p8, %r51, %r40;
	and.pred  	%p1, %p7, %p8;
	mul.lo.s32 	%r10, %r51, %r37;
	add.s32 	%r52, %r8, %r3;
	mul.lo.s32 	%r78, %r52, %r39;
	add.s32 	%r12, %r78, %r3;
	mov.u32 	%r84, %r4;
	@%p6 bra 	$L__BB2_23;
	add.s32 	%r53, %r6, 1;
	and.b32  	%r54, %r53, -8;
	neg.s32 	%r81, %r54;
	sub.s32 	%r82, 3, %r3;
	sub.s32 	%r80, %r1, %r3;
	add.s32 	%r79, %r80, %r10;
$L__BB2_5:
	.pragma "nounroll";
	setp.gt.s32 	%p9, %r80, -1;
	setp.lt.s32 	%p10, %r80, %r37;
	and.pred  	%p11, %p9, %p10;
	and.pred  	%p12, %p11, %p1;
	mul.wide.s32 	%rd12, %r79, 4;
	add.s64 	%rd3, %rd2, %rd12;
	mul.wide.s32 	%rd13, %r78, 4;
	add.s64 	%rd4, %rd1, %rd13;
	not.pred 	%p13, %p12;
	@%p13 bra 	$L__BB2_7;
	ld.global.f32 	%f43, [%rd3];
	ld.global.f32 	%f44, [%rd4];
	fma.rn.f32 	%f97, %f43, %f44, %f97;
$L__BB2_7:
	add.s32 	%r55, %r80, 1;
	setp.gt.s32 	%p14, %r55, -1;
	setp.lt.s32 	%p15, %r55, %r37;
	and.pred  	%p16, %p14, %p15;
	and.pred  	%p17, %p16, %p1;
	not.pred 	%p18, %p17;
	@%p18 bra 	$L__BB2_9;
	ld.global.f32 	%f45, [%rd3+4];
	ld.global.f32 	%f46, [%rd4+4];
	fma.rn.f32 	%f97, %f45, %f46, %f97;
$L__BB2_9:
	add.s32 	%r56, %r80, 2;
	setp.gt.s32 	%p19, %r56, -1;
	setp.lt.s32 	%p20, %r56, %r37;
	and.pred  	%p21, %p19, %p20;
	and.pred  	%p22, %p21, %p1;
	not.pred 	%p23, %p22;
	@%p23 bra 	$L__BB2_11;
	ld.global.f32 	%f47, [%rd3+8];
	ld.global.f32 	%f48, [%rd4+8];
	fma.rn.f32 	%f97, %f47, %f48, %f97;
$L__BB2_11:
	add.s32 	%r57, %r80, 3;
	setp.gt.s32 	%p24, %r57, -1;
	setp.lt.s32 	%p25, %r57, %r37;
	and.pred  	%p26, %p24, %p25;
	and.pred  	%p27, %p26, %p1;
	not.pred 	%p28, %p27;
	@%p28 bra 	$L__BB2_13;
	ld.global.f32 	%f49, [%rd3+12];
	ld.global.f32 	%f50, [%rd4+12];
	fma.rn.f32 	%f97, %f49, %f50, %f97;
$L__BB2_13:
	add.s32 	%r58, %r80, 4;
	setp.gt.s32 	%p29, %r58, -1;
	setp.lt.s32 	%p30, %r58, %r37;
	and.pred  	%p31, %p29, %p30;
	and.pred  	%p32, %p31, %p1;
	not.pred 	%p33, %p32;
	@%p33 bra 	$L__BB2_15;
	ld.global.f32 	%f51, [%rd3+16];
	ld.global.f32 	%f52, [%rd4+16];
	fma.rn.f32 	%f97, %f51, %f52, %f97;
$L__BB2_15:
	add.s32 	%r59, %r80, 5;
	setp.gt.s32 	%p34, %r59, -1;
	setp.lt.s32 	%p35, %r59, %r37;
	and.pred  	%p36, %p34, %p35;
	and.pred  	%p37, %p36, %p1;
	not.pred 	%p38, %p37;
	@%p38 bra 	$L__BB2_17;
	ld.global.f32 	%f53, [%rd3+20];
	ld.global.f32 	%f54, [%rd4+20];
	fma.rn.f32 	%f97, %f53, %f54, %f97;
$L__BB2_17:
	add.s32 	%r60, %r80, 6;
	setp.gt.s32 	%p39, %r60, -1;
	setp.lt.s32 	%p40, %r60, %r37;
	and.pred  	%p41, %p39, %p40;
	and.pred  	%p42, %p41, %p1;
	not.pred 	%p43, %p42;
	@%p43 bra 	$L__BB2_19;
	ld.global.f32 	%f55, [%rd3+24];
	ld.global.f32 	%f56, [%rd4+24];
	fma.rn.f32 	%f97, %f55, %f56, %f97;
$L__BB2_19:
	add.s32 	%r61, %r80, 7;
	setp.gt.s32 	%p44, %r61, -1;
	setp.lt.s32 	%p45, %r61, %r37;
	and.pred  	%p46, %p44, %p45;
	and.pred  	%p47, %p46, %p1;
	not.pred 	%p48, %p47;
	@%p48 bra 	$L__BB2_21;
	ld.global.f32 	%f57, [%rd3+28];
	ld.global.f32 	%f58, [%rd4+28];
	fma.rn.f32 	%f97, %f57, %f58, %f97;
$L__BB2_21:
	add.s32 	%r82, %r82, 8;
	add.s32 	%r81, %r81, 8;
	add.s32 	%r80, %r80, 8;
	add.s32 	%r79, %r79, 8;
	add.s32 	%r78, %r78, 8;
	setp.ne.s32 	%p49, %r81, 0;
	@%p49 bra 	$L__BB2_5;
	add.s32 	%r84, %r82, -3;
$L__BB2_23:
	setp.eq.s32 	%p50, %r7, 0;
	@%p50 bra 	$L__BB2_44;
	add.s32 	%r62, %r7, -1;
	setp.lt.u32 	%p51, %r62, 3;
	@%p51 bra 	$L__BB2_34;
	add.s32 	%r29, %r84, %r1;
	setp.gt.s32 	%p52, %r29, -1;
	setp.lt.s32 	%p53, %r29, %r37;
	and.pred  	%p54, %p52, %p53;
	and.pred  	%p55, %p54, %p1;
	add.s32 	%r63, %r29, %r10;
	mul.wide.s32 	%rd14, %r63, 4;
	add.s64 	%rd5, %rd2, %rd14;
	add.s32 	%r64, %r12, %r84;
	mul.wide.s32 	%rd15, %r64, 4;
	add.s64 	%rd6, %rd1, %rd15;
	not.pred 	%p56, %p55;
	@%p56 bra 	$L__BB2_27;
	ld.global.f32 	%f60, [%rd5];
	ld.global.f32 	%f61, [%rd6];
	fma.rn.f32 	%f97, %f60, %f61, %f97;
$L__BB2_27:
	add.s32 	%r65, %r29, 1;
	setp.gt.s32 	%p57, %r65, -1;
	setp.lt.s32 	%p58, %r65, %r37;
	and.pred  	%p59, %p57, %p58;
	and.pred  	%p60, %p59, %p1;
	not.pred 	%p61, %p60;
	@%p61 bra 	$L__BB2_29;
	ld.global.f32 	%f62, [%rd5+4];
	ld.global.f32 	%f63, [%rd6+4];
	fma.rn.f32 	%f97, %f62, %f63, %f97;
$L__BB2_29:
	add.s32 	%r66, %r29, 2;
	setp.gt.s32 	%p62, %r66, -1;
	setp.lt.s32 	%p63, %r66, %r37;
	and.pred  	%p64, %p62, %p63;
	and.pred  	%p65, %p64, %p1;
	not.pred 	%p66, %p65;
	@%p66 bra 	$L__BB2_31;
	ld.global.f32 	%f64, [%rd5+8];
	ld.global.f32 	%f65, [%rd6+8];
	fma.rn.f32 	%f97, %f64, %f65, %f97;
$L__BB2_31:
	add.s32 	%r67, %r29, 3;
	setp.gt.s32 	%p67, %r67, -1;
	setp.lt.s32 	%p68, %r67, %r37;
	and.pred  	%p69, %p67, %p68;
	and.pred  	%p70, %p69, %p1;
	not.pred 	%p71, %p70;
	@%p71 bra 	$L__BB2_33;
	ld.global.f32 	%f66, [%rd5+12];
	ld.global.f32 	%f67, [%rd6+12];
	fma.rn.f32 	%f97, %f66, %f67, %f97;
$L__BB2_33:
	add.s32 	%r84, %r84, 4;
$L__BB2_34:
	add.s32 	%r69, %r6, 1;
	and.b32  	%r68, %r69, 3;
	setp.eq.s32 	%p72, %r68, 0;
	@%p72 bra 	$L__BB2_44;
	setp.eq.s32 	%p73, %r68, 1;
	@%p73 bra 	$L__BB2_41;
	add.s32 	%r32, %r84, %r1;
	setp.gt.s32 	%p74, %r32, -1;
	setp.lt.s32 	%p75, %r32, %r37;
	and.pred  	%p76, %p74, %p75;
	and.pred  	%p77, %p76, %p1;
	add.s32 	%r70, %r32, %r10;
	mul.wide.s32 	%rd16, %r70, 4;
	add.s64 	%rd7, %rd2, %rd16;
	add.s32 	%r71, %r12, %r84;
	mul.wide.s32 	%rd17, %r71, 4;
	add.s64 	%rd8, %rd1, %rd17;
	not.pred 	%p78, %p77;
	@%p78 bra 	$L__BB2_38;
	ld.global.f32 	%f69, [%rd7];
	ld.global.f32 	%f70, [%rd8];
	fma.rn.f32 	%f97, %f69, %f70, %f97;
$L__BB2_38:
	add.s32 	%r72, %r32, 1;
	setp.gt.s32 	%p79, %r72, -1;
	setp.lt.s32 	%p80, %r72, %r37;
	and.pred  	%p81, %p79, %p80;
	and.pred  	%p82, %p81, %p1;
	not.pred 	%p83, %p82;
	@%p83 bra 	$L__BB2_40;
	ld.global.f32 	%f71, [%rd7+4];
	ld.global.f32 	%f72, [%rd8+4];
	fma.rn.f32 	%f97, %f71, %f72, %f97;
$L__BB2_40:
	add.s32 	%r84, %r84, 2;
$L__BB2_41:
	and.b32  	%r73, %r6, 1;
	setp.eq.b32 	%p84, %r73, 1;
	@%p84 bra 	$L__BB2_44;
	add.s32 	%r35, %r84, %r1;
	setp.gt.s32 	%p85, %r35, -1;
	setp.lt.s32 	%p86, %r35, %r37;
	and.pred  	%p87, %p85, %p86;
	and.pred  	%p88, %p87, %p1;
	not.pred 	%p89, %p88;
	@%p89 bra 	$L__BB2_44;
	add.s32 	%r74, %r35, %r10;
	add.s32 	%r75, %r12, %r84;
	mul.wide.s32 	%rd18, %r74, 4;
	add.s64 	%rd19, %rd2, %rd18;
	ld.global.f32 	%f73, [%rd19];
	mul.wide.s32 	%rd20, %r75, 4;
	add.s64 	%rd21, %rd1, %rd20;
	ld.global.f32 	%f74, [%rd21];
	fma.rn.f32 	%f97, %f73, %f74, %f97;
$L__BB2_44:
	add.s32 	%r77, %r8, 1;
	setp.ne.s32 	%p90, %r8, %r5;
	@%p90 bra 	$L__BB2_3;
$L__BB2_45:
	mad.lo.s32 	%r76, %r37, %r47, %r1;
	cvta.to.global.u64 	%rd22, %rd9;
	mul.wide.s32 	%rd23, %r76, 4;
	add.s64 	%rd24, %rd22, %rd23;
	st.global.f32 	[%rd24], %f97;
$L__BB2_46:
	ret;

}
	// .globl	_Z6reducePKfPfi
.visible .entry _Z6reducePKfPfi(
	.param .u64 .ptr .align 1 _Z6reducePKfPfi_param_0,
	.param .u64 .ptr .align 1 _Z6reducePKfPfi_param_1,
	.param .u32 _Z6reducePKfPfi_param_2
)
{
	.reg .pred 	%p<6>;
	.reg .b32 	%r<14>;
	.reg .b32 	%f<9>;
	.reg .b64 	%rd<9>;
	// demoted variable
	.shared .align 4 .b8 _ZZ6reducePKfPfiE10sharedData[1024];
	ld.param.u64 	%rd1, [_Z6reducePKfPfi_param_0];
	ld.param.u64 	%rd2, [_Z6reducePKfPfi_param_1];
	ld.param.u32 	%r8, [_Z6reducePKfPfi_param_2];
	mov.u32 	%r1, %tid.x;
	mov.u32 	%r2, %ctaid.x;
	mov.u32 	%r13, %ntid.x;
	mad.lo.s32 	%r4, %r2, %r13, %r1;
	setp.ge.s32 	%p1, %r4, %r8;
	mov.f32 	%f8, 0f00000000;
	@%p1 bra 	$L__BB3_2;
	cvta.to.global.u64 	%rd3, %rd1;
	mul.wide.s32 	%rd4, %r4, 4;
	add.s64 	%rd5, %rd3, %rd4;
	ld.global.f32 	%f8, [%rd5];
$L__BB3_2:
	shl.b32 	%r9, %r1, 2;
	mov.u32 	%r10, _ZZ6reducePKfPfiE10sharedData;
	add.s32 	%r5, %r10, %r9;
	st.shared.f32 	[%r5], %f8;
	bar.sync 	0;
	setp.lt.u32 	%p2, %r13, 2;
	@%p2 bra 	$L__BB3_6;
$L__BB3_3:
	shr.u32 	%r7, %r13, 1;
	setp.ge.u32 	%p3, %r1, %r7;
	@%p3 bra 	$L__BB3_5;
	shl.b32 	%r11, %r7, 2;
	add.s32 	%r12, %r5, %r11;
	ld.shared.f32 	%f4, [%r12];
	ld.shared.f32 	%f5, [%r5];
	add.f32 	%f6, %f4, %f5;
	st.shared.f32 	[%r5], %f6;
$L__BB3_5:
	bar.sync 	0;
	setp.gt.u32 	%p4, %r13, 3;
	mov.u32 	%r13, %r7;
	@%p4 bra 	$L__BB3_3;
$L__BB3_6:
	setp.ne.s32 	%p5, %r1, 0;
	@%p5 bra 	$L__BB3_8;
	ld.shared.f32 	%f7, [_ZZ6reducePKfPfiE10sharedData];
	cvta.to.global.u64 	%rd6, %rd2;
	mul.wide.u32 	%rd7, %r2, 4;
	add.s64 	%rd8, %rd6, %rd7;
	st.global.f32 	[%rd8], %f7;
$L__BB3_8:
	ret;

}


// ===== COMPILED SASS (sm_100) =====

	.target	sm_100

	.elftype	@"ET_EXEC"


//--------------------- .note.nv.tkinfo           --------------------------
	.section	.note.nv.tkinfo,"",@"SHT_NOTE"
	.sectionflags	@"SHF_NOTE_NV_TKINFO"
	.tkinfo
        /*0018*/ 	.word	0x00000002
        /*0030*/ 	.string	""
        /*0030*/ 	.string	"ptxas"
        /*0030*/ 	.string	"Cuda compilation tools, release 13.0, V13.0.88"
        /*0030*/ 	.string	"Build cuda_13.0.r13.0/compiler.36424714_0"
        /*0030*/ 	.string	"-arch sm_100 -m 64 "



//--------------------- .note.nv.cuinfo           --------------------------
	.section	.note.nv.cuinfo,"",@"SHT_NOTE"
	.sectionflags	@"SHF_NOTE_NV_CUINFO"
        /*0018*/ 	.short	0x0002
        /*001a*/ 	.short	0x0064
        /*001c*/ 	.short	0x0082
	.zero		2


//--------------------- .nv.info                  --------------------------
	.section	.nv.info,"",@"SHT_CUDA_INFO"
	.align	4


	//----- nvinfo : EIATTR_REGCOUNT
	.align		4
        /*0000*/ 	.byte	0x04, 0x2f
        /*0002*/ 	.short	(.L_1 - .L_0)
	.align		4
.L_0:
        /*0004*/ 	.word	index@(_Z9vectorAddPKfS0_Pfi)
        /*0008*/ 	.word	0x0000000c


	//----- nvinfo : EIATTR_FRAME_SIZE
	.align		4
.L_1:
        /*000c*/ 	.byte	0x04, 0x11
        /*000e*/ 	.short	(.L_3 - .L_2)
	.align		4
.L_2:
        /*0010*/ 	.word	index@(_Z9vectorAddPKfS0_Pfi)
        /*0014*/ 	.word	0x00000000


	//----- nvinfo : EIATTR_REGCOUNT
	.align		4
.L_3:
        /*0018*/ 	.byte	0x04, 0x2f
        /*001a*/ 	.short	(.L_5 - .L_4)
	.align		4
.L_4:
        /*001c*/ 	.word	index@(_Z9matrixMulPKfS0_Pfiii)
        /*0020*/ 	.word	0x00000020


	//----- nvinfo : EIATTR_FRAME_SIZE
	.align		4
.L_5:
        /*0024*/ 	.byte	0x04, 0x11
        /*0026*/ 	.short	(.L_7 - .L_6)
	.align		4
.L_6:
        /*0028*/ 	.word	index@(_Z9matrixMulPKfS0_Pfiii)
        /*002c*/ 	.word	0x00000000


	//----- nvinfo : EIATTR_REGCOUNT
	.align		4
.L_7:
        /*0030*/ 	.byte	0x04, 0x2f
        /*0032*/ 	.short	(.L_9 - .L_8)
	.align		4
.L_8:
        /*0034*/ 	.word	index@(_Z13convolution2DPKfPfS0_iii)
        /*0038*/ 	.word	0x0000001e


	//----- nvinfo : EIATTR_FRAME_SIZE
	.align		4
.L_9:
        /*003c*/ 	.byte	0x04, 0x11
        /*003e*/ 	.short	(.L_11 - .L_10)
	.align		4
.L_10:
        /*0040*/ 	.word	index@(_Z13convolution2DPKfPfS0_iii)
        /*0044*/ 	.word	0x00000000


	//----- nvinfo : EIATTR_REGCOUNT
	.align		4
.L_11:
        /*0048*/ 	.byte	0x04, 0x2f
        /*004a*/ 	.short	(.L_13 - .L_12)
	.align		4
.L_12:
        /*004c*/ 	.word	index@(_Z6reducePKfPfi)
        /*0050*/ 	.word	0x0000000b


	//----- nvinfo : EIATTR_FRAME_SIZE
	.align		4
.L_13:
        /*0054*/ 	.byte	0x04, 0x11
        /*0056*/ 	.short	(.L_15 - .L_14)
	.align		4
.L_14:
        /*0058*/ 	.word	index@(_Z6reducePKfPfi)
        /*005c*/ 	.word	0x00000000


	//----- nvinfo : EIATTR_MIN_STACK_SIZE
	.align		4
.L_15:
        /*0060*/ 	.byte	0x04, 0x12
        /*0062*/ 	.short	(.L_17 - .L_16)
	.align		4
.L_16:
        /*0064*/ 	.word	index@(_Z6reducePKfPfi)
        /*0068*/ 	.word	0x00000000


	//----- nvinfo : EIATTR_MIN_STACK_SIZE
	.align		4
.L_17:
        /*006c*/ 	.byte	0x04, 0x12
        /*006e*/ 	.short	(.L_19 - .L_18)
	.align		4
.L_18:
        /*0070*/ 	.word	index@(_Z13convolution2DPKfPfS0_iii)
        /*0074*/ 	.word	0x00000000


	//----- nvinfo : EIATTR_MIN_STACK_SIZE
	.align		4
.L_19:
        /*0078*/ 	.byte	0x04, 0x12
        /*007a*/ 	.short	(.L_21 - .L_20)
	.align		4
.L_20:
        /*007c*/ 	.word	index@(_Z9matrixMulPKfS0_Pfiii)
        /*0080*/ 	.word	0x00000000


	//----- nvinfo : EIATTR_MIN_STACK_SIZE
	.align		4
.L_21:
        /*0084*/ 	.byte	0x04, 0x12
        /*0086*/ 	.short	(.L_23 - .L_22)
	.align		4
.L_22:
        /*0088*/ 	.word	index@(_Z9vectorAddPKfS0_Pfi)
        /*008c*/ 	.word	0x00000000
.L_23:


//--------------------- .nv.compat                --------------------------
	.section	.nv.compat,"",@"SHT_CUDA_COMPAT_INFO"
	.align	4
        /*0000*/ 	.byte	0x02, 0x09, 0x00, 0x00, 0x02, 0x02, 0x01, 0x00, 0x02, 0x05, 0x05, 0x00, 0x03, 0x07, 0x01, 0x01
        /*0010*/ 	.byte	0x02, 0x03, 0x00, 0x00, 0x02, 0x06, 0x01, 0x00, 0x04, 0x0b, 0x08, 0x00, 0x09, 0x00, 0x00, 0x00
        /*0020*/ 	.byte	0x00, 0x00, 0x00, 0x00


//--------------------- .nv.info._Z6reducePKfPfi  --------------------------
	.section	.nv.info._Z6reducePKfPfi,"",@"SHT_CUDA_INFO"
	.sectionflags	@""
	.align	4


	//----- nvinfo : EIATTR_CUDA_API_VERSION
	.align		4
        /*0000*/ 	.byte	0x04, 0x37
        /*0002*/ 	.short	(.L_25 - .L_24)
.L_24:
        /*0004*/ 	.word	0x00000082


	//----- nvinfo : EIATTR_KPARAM_INFO
	.align		4
.L_25:
        /*0008*/ 	.byte	0x04, 0x17
        /*000a*/ 	.short	(.L_27 - .L_26)
.L_26:
        /*000c*/ 	.word	0x00000000
        /*0010*/ 	.short	0x0002
        /*0012*/ 	.short	0x0010
        /*0014*/ 	.byte	0x00, 0xf0, 0x11, 0x00


	//----- nvinfo : EIATTR_KPARAM_INFO
	.align		4
.L_27:
        /*0018*/ 	.byte	0x04, 0x17
        /*001a*/ 	.short	(.L_29 - .L_28)
.L_28:
        /*001c*/ 	.word	0x00000000
        /*0020*/ 	.short	0x0001
        /*0022*/ 	.short	0x0008
        /*0024*/ 	.byte	0x00, 0xf5, 0x21, 0x00


	//----- nvinfo : EIATTR_KPARAM_INFO
	.align		4
.L_29:
        /*0028*/ 	.byte	0x04, 0x17
        /*002a*/ 	.short	(.L_31 - .L_30)
.L_30:
        /*002c*/ 	.word	0x00000000
        /*0030*/ 	.short	0x0000
        /*0032*/ 	.short	0x0000
        /*0034*/ 	.byte	0x00, 0xf5, 0x21, 0x00


	//----- nvinfo : EIATTR_SPARSE_MMA_MASK
	.align		4
.L_31:
        /*0038*/ 	.byte	0x03, 0x50
        /*003a*/ 	.short	0x0000


	//----- nvinfo : EIATTR_MAXREG_COUNT
	.align		4
        /*003c*/ 	.byte	0x03, 0x1b
        /*003e*/ 	.short	0x00ff


	//----- nvinfo : EIATTR_NUM_BARRIERS
	.align		4
        /*0040*/ 	.byte	0x02, 0x4c
        /*0042*/ 	.byte	0x01
	.zero		1


	//----- nvinfo : EIATTR_MERCURY_ISA_VERSION
	.align		4
        /*0044*/ 	.byte	0x03, 0x5f
        /*0046*/ 	.short	0x0101


	//----- nvinfo : EIATTR_VRC_CTA_INIT_COUNT
	.align		4
        /*0048*/ 	.byte	0x02, 0x4a
	.zero		1
	.zero		1


	//----- nvinfo : EIATTR_EXIT_INSTR_OFFSETS
	.align		4
        /*004c*/ 	.byte	0x04, 0x1c
        /*004e*/ 	.short	(.L_33 - .L_32)


	//   ....[0]....
.L_32:
        /*0050*/ 	.word	0x00000210


	//   ....[1]....
        /*0054*/ 	.word	0x00000290


	//----- nvinfo : EIATTR_CBANK_PARAM_SIZE
	.align		4
.L_33:
        /*0058*/ 	.byte	0x03, 0x19
        /*005a*/ 	.short	0x0014


	//----- nvinfo : EIATTR_PARAM_CBANK
	.align		4
        /*005c*/ 	.byte	0x04, 0x0a
        /*005e*/ 	.short	(.L_35 - .L_34)
	.align		4
.L_34:
        /*0060*/ 	.word	index@(.nv.constant0._Z6reducePKfPfi)
        /*0064*/ 	.short	0x0380
        /*0066*/ 	.short	0x0014


	//----- nvinfo : EIATTR_SW_WAR
	.align		4
.L_35:
        /*0068*/ 	.byte	0x04, 0x36
        /*006a*/ 	.short	(.L_37 - .L_36)
.L_36:
        /*006c*/ 	.word	0x00000008
.L_37:


//--------------------- .nv.info._Z13convolution2DPKfPfS0_iii --------------------------
	.section	.nv.info._Z13convolution2DPKfPfS0_iii,"",@"SHT_CUDA_INFO"
	.sectionflags	@""
	.align	4


	//----- nvinfo : EIATTR_CUDA_API_VERSION
	.align		4
        /*0000*/ 	.byte	0x04, 0x37
        /*0002*/ 	.short	(.L_39 - .L_38)
.L_38:
        /*0004*/ 	.word	0x00000082


	//----- nvinfo : EIATTR_KPARAM_INFO
	.align		4
.L_39:
        /*0008*/ 	.byte	0x04, 0x17
        /*000a*/ 	.short	(.L_41 - .L_40)
.L_40:
        /*000c*/ 	.word	0x00000000
        /*0010*/ 	.short	0x0005
        /*0012*/ 	.short	0x0020
        /*0014*/ 	.byte	0x00, 0xf0, 0x11, 0x00


	//----- nvinfo : EIATTR_KPARAM_INFO
	.align		4
.L_41:
        /*0018*/ 	.byte	0x04, 0x17
        /*001a*/ 	.short	(.L_43 - .L_42)
.L_42:
        /*001c*/ 	.word	0x00000000
        /*0020*/ 	.short	0x0004
        /*0022*/ 	.short	0x001c
        /*0024*/ 	.byte	0x00, 0xf0, 0x11, 0x00


	//----- nvinfo : EIATTR_KPARAM_INFO
	.align		4
.L_43:
        /*0028*/ 	.byte	0x04, 0x17
        /*002a*/ 	.short	(.L_45 - .L_44)
.L_44:
        /*002c*/ 	.word	0x00000000
        /*0030*/ 	.short	0x0003
        /*0032*/ 	.short	0x0018
        /*0034*/ 	.byte	0x00, 0xf0, 0x11, 0x00


	//----- nvinfo : EIATTR_KPARAM_INFO
	.align		4
.L_45:
        /*0038*/ 	.byte	0x04, 0x17
        /*003a*/ 	.short	(.L_47 - .L_46)
.L_46:
        /*003c*/ 	.word	0x00000000
        /*0040*/ 	.short	0x0002
        /*0042*/ 	.short	0x0010
        /*0044*/ 	.byte	0x00, 0xf5, 0x21, 0x00


	//----- nvinfo : EIATTR_KPARAM_INFO
	.align		4
.L_47:
        /*0048*/ 	.byte	0x04, 0x17
        /*004a*/ 	.short	(.L_49 - .L_48)
.L_48:
        /*004c*/ 	.word	0x00000000
        /*0050*/ 	.short	0x0001
        /*0052*/ 	.short	0x0008
        /*0054*/ 	.byte	0x00, 0xf5, 0x21, 0x00


	//----- nvinfo : EIATTR_KPARAM_INFO
	.align		4
.L_49:
        /*0058*/ 	.byte	0x04, 0x17
        /*005a*/ 	.short	(.L_51 - .L_50)
.L_50:
        /*005c*/ 	.word	0x00000000
        /*0060*/ 	.short	0x0000
        /*0062*/ 	.short	0x0000
        /*0064*/ 	.byte	0x00, 0xf5, 0x21, 0x00


	//----- nvinfo : EIATTR_SPARSE_MMA_MASK
	.align		4
.L_51:
        /*0068*/ 	.byte	0x03, 0x50
        /*006a*/ 	.short	0x0000


	//----- nvinfo : EIATTR_MAXREG_COUNT
	.align		4
        /*006c*/ 	.byte	0x03, 0x1b
        /*006e*/ 	.short	0x00ff


	//----- nvinfo : EIATTR_MERCURY_ISA_VERSION
	.align		4
        /*0070*/ 	.byte	0x03, 0x5f
        /*0072*/ 	.short	0x0101


	//----- nvinfo : EIATTR_VRC_CTA_INIT_COUNT
	.align		4
        /*0074*/ 	.byte	0x02, 0x4a
	.zero		1
	.zero		1


	//----- nvinfo : EIATTR_EXIT_INSTR_OFFSETS
	.align		4
        /*0078*/ 	.byte	0x04, 0x1c
        /*007a*/ 	.short	(.L_53 - .L_52)


	//   ....[0]....
.L_52:
        /*007c*/ 	.word	0x000000c0


	//   ....[1]....
        /*0080*/ 	.word	0x00000d20


	//----- nvinfo : EIATTR_CRS_STACK_SIZE
	.align		4
.L_53:
        /*0084*/ 	.byte	0x04, 0x1e
        /*0086*/ 	.short	(.L_55 - .L_54)
.L_54:
        /*0088*/ 	.word	0x00000000


	//----- nvinfo : EIATTR_CBANK_PARAM_SIZE
	.align		4
.L_55:
        /*008c*/ 	.byte	0x03, 0x19
        /*008e*/ 	.short	0x0024


	//----- nvinfo : EIATTR_PARAM_CBANK
	.align		4
        /*0090*/ 	.byte	0x04, 0x0a
        /*0092*/ 	.short	(.L_57 - .L_56)
	.align		4
.L_56:
        /*0094*/ 	.word	index@(.nv.constant0._Z13convolution2DPKfPfS0_iii)
        /*0098*/ 	.short	0x0380
        /*009a*/ 	.short	0x0024


	//----- nvinfo : EIATTR_SW_WAR
	.align		4
.L_57:
        /*009c*/ 	.byte	0x04, 0x36
        /*009e*/ 	.short	(.L_59 - .L_58)
.L_58:
        /*00a0*/ 	.word	0x00000008
.L_59:


//--------------------- .nv.info._Z9matrixMulPKfS0_Pfiii --------------------------
	.section	.nv.info._Z9matrixMulPKfS0_Pfiii,"",@"SHT_CUDA_INFO"
	.sectionflags	@""
	.align	4


	//----- nvinfo : EIATTR_CUDA_API_VERSION
	.align		4
        /*0000*/ 	.byte	0x04, 0x37
        /*0002*/ 	.short	(.L_61 - .L_60)
.L_60:
        /*0004*/ 	.word	0x00000082


	//----- nvinfo : EIATTR_KPARAM_INFO
	.align		4
.L_61:
        /*0008*/ 	.byte	0x04, 0x17
        /*000a*/ 	.short	(.L_63 - .L_62)
.L_62:
        /*000c*/ 	.word	0x00000000
        /*0010*/ 	.short	0x0005
        /*0012*/ 	.short	0x0020
        /*0014*/ 	.byte	0x00, 0xf0, 0x11, 0x00


	//----- nvinfo : EIATTR_KPARAM_INFO
	.align		4
.L_63:
        /*0018*/ 	.byte	0x04, 0x17
        /*001a*/ 	.short	(.L_65 - .L_64)
.L_64:
        /*001c*/ 	.word	0x00000000
        /*0020*/ 	.short	0x0004
        /*0022*/ 	.short	0x001c
        /*0024*/ 	.byte	0x00, 0xf0, 0x11, 0x00


	//----- nvinfo : EIATTR_KPARAM_INFO
	.align		4
.L_65:
        /*0028*/ 	.byte	0x04, 0x17
        /*002a*/ 	.short	(.L_67 - .L_66)
.L_66:
        /*002c*/ 	.word	0x00000000
        /*0030*/ 	.short	0x0003
        /*0032*/ 	.short	0x0018
        /*0034*/ 	.byte	0x00, 0xf0, 0x11, 0x00


	//----- nvinfo : EIATTR_KPARAM_INFO
	.align		4
.L_67:
        /*0038*/ 	.byte	0x04, 0x17
        /*003a*/ 	.short	(.L_69 - .L_68)
.L_68:
        /*003c*/ 	.word	0x00000000
        /*0040*/ 	.short	0x0002
        /*0042*/ 	.short	0x0010
        /*0044*/ 	.byte	0x00, 0xf5, 0x21, 0x00


	//----- nvinfo : EIATTR_KPARAM_INFO
	.align		4
.L_69:
        /*0048*/ 	.byte	0x04, 0x17
        /*004a*/ 	.short	(.L_71 - .L_70)
.L_70:
        /*004c*/ 	.word	0x00000000
        /*0050*/ 	.short	0x0001
        /*0052*/ 	.short	0x0008
        /*0054*/ 	.byte	0x00, 0xf5, 0x21, 0x00


	//----- nvinfo : EIATTR_KPARAM_INFO
	.align		4
.L_71:
        /*0058*/ 	.byte	0x04, 0x17
        /*005a*/ 	.short	(.L_73 - .L_72)
.L_72:
        /*005c*/ 	.word	0x00000000
        /*0060*/ 	.short	0x0000
        /*0062*/ 	.short	0x0000
        /*0064*/ 	.byte	0x00, 0xf5, 0x21, 0x00


	//----- nvinfo : EIATTR_SPARSE_MMA_MASK
	.align		4
.L_73:
        /*0068*/ 	.byte	0x03, 0x50
        /*006a*/ 	.short	0x0000


	//----- nvinfo : EIATTR_MAXREG_COUNT
	.align		4
        /*006c*/ 	.byte	0x03, 0x1b
        /*006e*/ 	.short	0x00ff


	//----- nvinfo : EIATTR_NUM_BARRIERS
	.align		4
        /*0070*/ 	.byte	0x02, 0x4c
        /*0072*/ 	.byte	0x01
	.zero		1


	//----- nvinfo : EIATTR_MERCURY_ISA_VERSION
	.align		4
        /*0074*/ 	.byte	0x03, 0x5f
        /*0076*/ 	.short	0x0101


	//----- nvinfo : EIATTR_VRC_CTA_INIT_COUNT
	.align		4
        /*0078*/ 	.byte	0x02, 0x4a
	.zero		1
	.zero		1


	//----- nvinfo : EIATTR_EXIT_INSTR_OFFSETS
	.align		4
        /*007c*/ 	.byte	0x04, 0x1c
        /*007e*/ 	.short	(.L_75 - .L_74)


	//   ....[0]....
.L_74:
        /*0080*/ 	.word	0x000005f0


	//   ....[1]....
        /*0084*/ 	.word	0x00000640


	//----- nvinfo : EIATTR_CBANK_PARAM_SIZE
	.align		4
.L_75:
        /*0088*/ 	.byte	0x03, 0x19
        /*008a*/ 	.short	0x0024


	//----- nvinfo : EIATTR_PARAM_CBANK
	.align		4
        /*008c*/ 	.byte	0x04, 0x0a
        /*008e*/ 	.short	(.L_77 - .L_76)
	.align		4
.L_76:
        /*0090*/ 	.word	index@(.nv.constant0._Z9matrixMulPKfS0_Pfiii)
        /*0094*/ 	.short	0x0380
        /*0096*/ 	.short	0x0024


	//----- nvinfo : EIATTR_SW_WAR
	.align		4
.L_77:
        /*0098*/ 	.byte	0x04, 0x36
        /*009a*/ 	.short	(.L_79 - .L_78)
.L_78:
        /*009c*/ 	.word	0x00000008
.L_79:


//--------------------- .nv.info._Z9vectorAddPKfS0_Pfi --------------------------
	.section	.nv.info._Z9vectorAddPKfS0_Pfi,"",@"SHT_CUDA_INFO"
	.sectionflags	@""
	.align	4


	//----- nvinfo : EIATTR_CUDA_API_VERSION
	.align		4
        /*0000*/ 	.byte	0x04, 0x37
        /*0002*/ 	.short	(.L_81 - .L_80)
.L_80:
        /*0004*/ 	.word	0x00000082


	//----- nvinfo : EIATTR_KPARAM_INFO
	.align		4
.L_81:
        /*0008*/ 	.byte	0x04, 0x17
        /*000a*/ 	.short	(.L_83 - .L_82)
.L_82:
        /*000c*/ 	.word	0x00000000
        /*0010*/ 	.short	0x0003
        /*0012*/ 	.short	0x0018
        /*0014*/ 	.byte	0x00, 0xf0, 0x11, 0x00


	//----- nvinfo : EIATTR_KPARAM_INFO
	.align		4
.L_83:
        /*0018*/ 	.byte	0x04, 0x17
        /*001a*/ 	.short	(.L_85 - .L_84)
.L_84:
        /*001c*/ 	.word	0x00000000
        /*0020*/ 	.short	0x0002
        /*0022*/ 	.short	0x0010
        /*0024*/ 	.byte	0x00, 0xf5, 0x21, 0x00


	//----- nvinfo : EIATTR_KPARAM_INFO
	.align		4
.L_85:
        /*0028*/ 	.byte	0x04, 0x17
        /*002a*/ 	.short	(.L_87 - .L_86)
.L_86:
        /*002c*/ 	.word	0x00000000
        /*0030*/ 	.short	0x0001
        /*0032*/ 	.short	0x0008
        /*0034*/ 	.byte	0x00, 0xf5, 0x21, 0x00


	//----- nvinfo : EIATTR_KPARAM_INFO
	.align		4
.L_87:
        /*0038*/ 	.byte	0x04, 0x17
        /*003a*/ 	.short	(.L_89 - .L_88)
.L_88:
        /*003c*/ 	.word	0x00000000
        /*0040*/ 	.short	0x0000
        /*0042*/ 	.short	0x0000
        /*0044*/ 	.byte	0x00, 0xf5, 0x21, 0x00


	//----- nvinfo : EIATTR_SPARSE_MMA_MASK
	.align		4
.L_89:
        /*0048*/ 	.byte	0x03, 0x50
        /*004a*/ 	.short	0x0000


	//----- nvinfo : EIATTR_MAXREG_COUNT
	.align		4
        /*004c*/ 	.byte	0x03, 0x1b
        /*004e*/ 	.short	0x00ff


	//----- nvinfo : EIATTR_MERCURY_ISA_VERSION
	.align		4
        /*0050*/ 	.byte	0x03, 0x5f
        /*0052*/ 	.short	0x0101


	//----- nvinfo : EIATTR_VRC_CTA_INIT_COUNT
	.align		4
        /*0054*/ 	.byte	0x02, 0x4a
	.zero		1
	.zero		1


	//----- nvinfo : EIATTR_EXIT_INSTR_OFFSETS
	.align		4
        /*0058*/ 	.byte	0x04, 0x1c
        /*005a*/ 	.short	(.L_91 - .L_90)


	//   ....[0]....
.L_90:
        /*005c*/ 	.word	0x00000070


	//   ....[1]....
        /*0060*/ 	.word	0x00000130


	//----- nvinfo : EIATTR_CBANK_PARAM_SIZE
	.align		4
.L_91:
        /*0064*/ 	.byte	0x03, 0x19
        /*0066*/ 	.short	0x001c


	//----- nvinfo : EIATTR_PARAM_CBANK
	.align		4
        /*0068*/ 	.byte	0x04, 0x0a
        /*006a*/ 	.short	(.L_93 - .L_92)
	.align		4
.L_92:
        /*006c*/ 	.word	index@(.nv.constant0._Z9vectorAddPKfS0_Pfi)
        /*0070*/ 	.short	0x0380
        /*0072*/ 	.short	0x001c


	//----- nvinfo : EIATTR_SW_WAR
	.align		4
.L_93:
        /*0074*/ 	.byte	0x04, 0x36
        /*0076*/ 	.short	(.L_95 - .L_94)
.L_94:
        /*0078*/ 	.word	0x00000008
.L_95:


//--------------------- .nv.callgraph             --------------------------
	.section	.nv.callgraph,"",@"SHT_CUDA_CALLGRAPH"
	.align	4
	.sectionentsize	8
	.align		4
        /*0000*/ 	.word	0x00000000
	.align		4
        /*0004*/ 	.word	0xffffffff
	.align		4
        /*0008*/ 	.word	0x00000000
	.align		4
        /*000c*/ 	.word	0xfffffffe
	.align		4
        /*0010*/ 	.word	0x00000000
	.align		4
        /*0014*/ 	.word	0xfffffffd
	.align		4
        /*0018*/ 	.word	0x00000000
	.align		4
        /*001c*/ 	.word	0xfffffffc


//--------------------- .text._Z6reducePKfPfi     --------------------------
	.section	.text._Z6reducePKfPfi,"ax",@progbits
	.align	128
        .global         _Z6reducePKfPfi
        .type           _Z6reducePKfPfi,@function
        .size           _Z6reducePKfPfi,(.L_x_16 - _Z6reducePKfPfi)
        .other          _Z6reducePKfPfi,@"STO_CUDA_ENTRY STV_DEFAULT"
_Z6reducePKfPfi:
.text._Z6reducePKfPfi:
[----:B------:R-:W-:Y:S01]  /*0000*/  LDC R1, c[0x0][0x37c] ;  /* 0x0000df00ff017b82 */ /* 0x000fe20000000800 */
[----:B------:R-:W0:Y:S01]  /*0010*/  S2R R6, SR_TID.X ;  /* 0x0000000000067919 */ /* 0x000e220000002100 */
[----:B------:R-:W0:Y:S01]  /*0020*/  LDCU UR8, c[0x0][0x360] ;  /* 0x00006c00ff0877ac */ /* 0x000e220008000800 */
[----:B------:R-:W-:Y:S01]  /*0030*/  IMAD.MOV.U32 R4, RZ, RZ, RZ ;  /* 0x000000ffff047224 */ /* 0x000fe200078e00ff */
[----:B------:R-:W0:Y:S01]  /*0040*/  S2R R7, SR_CTAID.X ;  /* 0x0000000000077919 */ /* 0x000e220000002500 */
[----:B------:R-:W1:Y:S01]  /*0050*/  LDCU UR4, c[0x0][0x390] ;  /* 0x00007200ff0477ac */ /* 0x000e620008000800 */
[----:B------:R-:W2:Y:S01]  /*0060*/  LDCU.64 UR6, c[0x0][0x358] ;  /* 0x00006b00ff0677ac */ /* 0x000ea20008000a00 */
[----:B0-----:R-:W-:-:S05]  /*0070*/  IMAD R5, R7, UR8, R6 ;  /* 0x0000000807057c24 */ /* 0x001fca000f8e0206 */
[----:B-1----:R-:W-:-:S13]  /*0080*/  ISETP.GE.AND P0, PT, R5, UR4, PT ;  /* 0x0000000405007c0c */ /* 0x002fda000bf06270 */
[----:B------:R-:W0:Y:S02]  /*0090*/  @!P0 LDC.64 R2, c[0x0][0x380] ;  /* 0x0000e000ff028b82 */ /* 0x000e240000000a00 */
[----:B0-----:R-:W-:-:S05]  /*00a0*/  @!P0 IMAD.WIDE R2, R5, 0x4, R2 ;  /* 0x0000000405028825 */ /* 0x001fca00078e0202 */
[----:B--2---:R-:W2:Y:S01]  /*00b0*/  @!P0 LDG.E R4, desc[UR6][R2.64] ;  /* 0x0000000602048981 */ /* 0x004ea2000c1e1900 */
[----:B------:R-:W0:Y:S01]  /*00c0*/  S2UR UR5, SR_CgaCtaId ;  /* 0x00000000000579c3 */ /* 0x000e220000008800 */
[----:B------:R-:W-:Y:S01]  /*00d0*/  IMAD.U32 R0, RZ, RZ, UR8 ;  /* 0x00000008ff007e24 */ /* 0x000fe2000f8e00ff */
[----:B------:R-:W-:Y:S01]  /*00e0*/  UMOV UR4, 0x400 ;  /* 0x0000040000047882 */ /* 0x000fe20000000000 */
[----:B------:R-:W-:-:S03]  /*00f0*/  ISETP.NE.AND P0, PT, R6, RZ, PT ;  /* 0x000000ff0600720c */ /* 0x000fc60003f05270 */
[----:B------:R-:W-:Y:S01]  /*0100*/  ISETP.GE.U32.AND P1, PT, R0, 0x2, PT ;  /* 0x000000020000780c */ /* 0x000fe20003f26070 */
[----:B0-----:R-:W-:-:S06]  /*0110*/  ULEA UR4, UR5, UR4, 0x18 ;  /* 0x0000000405047291 */ /* 0x001fcc000f8ec0ff */
[----:B------:R-:W-:-:S05]  /*0120*/  LEA R5, R6, UR4, 0x2 ;  /* 0x0000000406057c11 */ /* 0x000fca000f8e10ff */
[----:B--2---:R0:W-:Y:S01]  /*0130*/  STS [R5], R4 ;  /* 0x0000000405007388 */ /* 0x0041e20000000800 */
[----:B------:R-:W-:Y:S06]  /*0140*/  BAR.SYNC.DEFER_BLOCKING 0x0 ;  /* 0x0000000000007b1d */ /* 0x000fec0000010000 */
[----:B------:R-:W-:Y:S05]  /*0150*/  @!P1 BRA `(.L_x_0) ;  /* 0x00000000002c9947 */ /* 0x000fea0003800000 */
.L_x_1:
[----:B------:R-:W-:-:S04]  /*0160*/  SHF.R.U32.HI R8, RZ, 0x1, R0 ;  /* 0x00000001ff087819 */ /* 0x000fc80000011600 */
[----:B------:R-:W-:-:S13]  /*0170*/  ISETP.GE.U32.AND P1, PT, R6, R8, PT ;  /* 0x000000080600720c */ /* 0x000fda0003f26070 */
[----:B------:R-:W-:Y:S01]  /*0180*/  @!P1 LEA R2, R8, R5, 0x2 ;  /* 0x0000000508029211 */ /* 0x000fe200078e10ff */
[----:B------:R-:W-:Y:S05]  /*0190*/  @!P1 LDS R3, [R5] ;  /* 0x0000000005039984 */ /* 0x000fea0000000800 */
[----:B------:R-:W0:Y:S02]  /*01a0*/  @!P1 LDS R2, [R2] ;  /* 0x0000000002029984 */ /* 0x000e240000000800 */
[----:B0-----:R-:W-:-:S05]  /*01b0*/  @!P1 FADD R4, R2, R3 ;  /* 0x0000000302049221 */ /* 0x001fca0000000000 */
[----:B------:R1:W-:Y:S01]  /*01c0*/  @!P1 STS [R5], R4 ;  /* 0x0000000405009388 */ /* 0x0003e20000000800 */
[----:B------:R-:W-:Y:S01]  /*01d0*/  BAR.SYNC.DEFER_BLOCKING 0x0 ;  /* 0x0000000000007b1d */ /* 0x000fe20000010000 */
[----:B------:R-:W-:Y:S01]  /*01e0*/  ISETP.GT.U32.AND P1, PT, R0, 0x3, PT ;  /* 0x000000030000780c */ /* 0x000fe20003f24070 */
[----:B------:R-:W-:-:S12]  /*01f0*/  IMAD.MOV.U32 R0, RZ, RZ, R8 ;  /* 0x000000ffff007224 */ /* 0x000fd800078e0008 */
[----:B-1----:R-:W-:Y:S05]  /*0200*/  @P1 BRA `(.L_x_1) ;  /* 0xfffffffc00d41947 */ /* 0x002fea000383ffff */
.L_x_0:
[----:B------:R-:W-:Y:S05]  /*0210*/  @P0 EXIT ;  /* 0x000000000000094d */ /* 0x000fea0003800000 */
[----:B------:R-:W1:Y:S01]  /*0220*/  S2UR UR5, SR_CgaCtaId ;  /* 0x00000000000579c3 */ /* 0x000e620000008800 */
[----:B------:R-:W-:-:S07]  /*0230*/  UMOV UR4, 0x400 ;  /* 0x0000040000047882 */ /* 0x000fce0000000000 */
[----:B------:R-:W2:Y:S01]  /*0240*/  LDC.64 R2, c[0x0][0x388] ;  /* 0x0000e200ff027b82 */ /* 0x000ea20000000a00 */
[----:B-1----:R-:W-:Y:S01]  /*0250*/  ULEA UR4, UR5, UR4, 0x18 ;  /* 0x0000000405047291 */ /* 0x002fe2000f8ec0ff */
[----:B--2---:R-:W-:-:S08]  /*0260*/  IMAD.WIDE.U32 R2, R7, 0x4, R2 ;  /* 0x0000000407027825 */ /* 0x004fd000078e0002 */
[----:B0-----:R-:W0:Y:S04]  /*0270*/  LDS R5, [UR4] ;  /* 0x00000004ff057984 */ /* 0x001e280008000800 */
[----:B0-----:R-:W-:Y:S01]  /*0280*/  STG.E desc[UR6][R2.64], R5 ;  /* 0x0000000502007986 */ /* 0x001fe2000c101906 */
[----:B------:R-:W-:Y:S05]  /*0290*/  EXIT ;  /* 0x000000000000794d */ /* 0x000fea0003800000 */
.L_x_2:
[----:B------:R-:W-:-:S00]  /*02a0*/  BRA `(.L_x_2) ;  /* 0xfffffffc00fc7947 */ /* 0x000fc0000383ffff */
[----:B------:R-:W-:-:S00]  /*02b0*/  NOP ;  /* 0x0000000000007918 */ /* 0x000fc00000000000 */
        /* <DEDUP_REMOVED lines=12> */
.L_x_16:


//--------------------- .text._Z13convolution2DPKfPfS0_iii --------------------------
	.section	.text._Z13convolution2DPKfPfS0_iii,"ax",@progbits
	.align	128
        .global         _Z13convolution2DPKfPfS0_iii
        .type           _Z13convolution2DPKfPfS0_iii,@function
        .size           _Z13convolution2DPKfPfS0_iii,(.L_x_17 - _Z13convolution2DPKfPfS0_iii)
        .other          _Z13convolution2DPKfPfS0_iii,@"STO_CUDA_ENTRY STV_DEFAULT"
_Z13convolution2DPKfPfS0_iii:
.text._Z13convolution2DPKfPfS0_iii:
[----:B------:R-:W-:Y:S01]  /*0000*/  LDC R1, c[0x0][0x37c] ;  /* 0x0000df00ff017b82 */ /* 0x000fe20000000800 */
[----:B------:R-:W0:Y:S07]  /*0010*/  S2R R3, SR_TID.Y ;  /* 0x0000000000037919 */ /* 0x000e2e0000002200 */
[----:B------:R-:W1:Y:S01]  /*0020*/  LDC R11, c[0x0][0x360] ;  /* 0x0000d800ff0b7b82 */ /* 0x000e620000000800 */
[----:B------:R-:W2:Y:S01]  /*0030*/  LDCU.64 UR6, c[0x0][0x398] ;  /* 0x00007300ff0677ac */ /* 0x000ea20008000a00 */
[----:B------:R-:W1:Y:S06]  /*0040*/  S2R R2, SR_TID.X ;  /* 0x0000000000027919 */ /* 0x000e6c0000002100 */
[----:B------:R-:W0:Y:S08]  /*0050*/  S2UR UR5, SR_CTAID.Y ;  /* 0x00000000000579c3 */ /* 0x000e300000002600 */
[----:B------:R-:W0:Y:S08]  /*0060*/  LDC R0, c[0x0][0x364] ;  /* 0x0000d900ff007b82 */ /* 0x000e300000000800 */
[----:B------:R-:W1:Y:S01]  /*0070*/  S2UR UR4, SR_CTAID.X ;  /* 0x00000000000479c3 */ /* 0x000e620000002500 */
[----:B0-----:R-:W-:-:S05]  /*0080*/  IMAD R0, R0, UR5, R3 ;  /* 0x0000000500007c24 */ /* 0x001fca000f8e0203 */
[----:B--2---:R-:W-:Y:S01]  /*0090*/  ISETP.GE.AND P0, PT, R0, UR7, PT ;  /* 0x0000000700007c0c */ /* 0x004fe2000bf06270 */
[----:B-1----:R-:W-:-:S05]  /*00a0*/  IMAD R11, R11, UR4, R2 ;  /* 0x000000040b0b7c24 */ /* 0x002fca000f8e0202 */
[----:B------:R-:W-:-:S13]  /*00b0*/  ISETP.GE.OR P0, PT, R11, UR6, P0 ;  /* 0x000000060b007c0c */ /* 0x000fda0008706670 */
[----:B------:R-:W-:Y:S05]  /*00c0*/  @P0 EXIT ;  /* 0x000000000000094d */ /* 0x000fea0003800000 */
[----:B------:R-:W0:Y:S01]  /*00d0*/  LDC R12, c[0x0][0x3a0] ;  /* 0x0000e800ff0c7b82 */ /* 0x000e220000000800 */
[----:B------:R-:W1:Y:S01]  /*00e0*/  LDCU.64 UR4, c[0x0][0x358] ;  /* 0x00006b00ff0477ac */ /* 0x000e620008000a00 */
[----:B------:R-:W-:Y:S01]  /*00f0*/  IMAD.MOV.U32 R10, RZ, RZ, RZ ;  /* 0x000000ffff0a7224 */ /* 0x000fe200078e00ff */
[C---:B0-----:R-:W-:Y:S02]  /*0100*/  ISETP.GE.AND P0, PT, R12.reuse, -0x1, PT ;  /* 0xffffffff0c00780c */ /* 0x041fe40003f06270 */
[----:B------:R-:W-:-:S11]  /*0110*/  LEA.HI R12, R12, R12, RZ, 0x1 ;  /* 0x0000000c0c0c7211 */ /* 0x000fd600078f08ff */
[----:B-1----:R-:W-:Y:S05]  /*0120*/  @!P0 BRA `(.L_x_3) ;  /* 0x0000000800e88947 */ /* 0x002fea0003800000 */
[----:B------:R-:W-:Y:S01]  /*0130*/  SHF.R.S32.HI R12, RZ, 0x1, R12 ;  /* 0x00000001ff0c7819 */ /* 0x000fe2000001140c */
[----:B------:R-:W-:-:S03]  /*0140*/  IMAD.MOV.U32 R10, RZ, RZ, RZ ;  /* 0x000000ffff0a7224 */ /* 0x000fc600078e00ff */
[----:B------:R-:W-:Y:S01]  /*0150*/  IABS R13, R12 ;  /* 0x0000000c000d7213 */ /* 0x000fe20000000000 */
[----:B------:R-:W-:-:S04]  /*0160*/  IMAD.MOV R14, RZ, RZ, -R12 ;  /* 0x000000ffff0e7224 */ /* 0x000fc800078e0a0c */
[----:B------:R-:W-:Y:S02]  /*0170*/  IMAD.IADD R13, R12, 0x1, R13 ;  /* 0x000000010c0d7824 */ /* 0x000fe400078e020d */
[----:B------:R-:W-:Y:S02]  /*0180*/  IMAD.MOV.U32 R15, RZ, RZ, R14 ;  /* 0x000000ffff0f7224 */ /* 0x000fe400078e000e */
[----:B------:R-:W-:-:S05]  /*0190*/  VIADD R16, R13, 0x1 ;  /* 0x000000010d107836 */ /* 0x000fca0000000000 */
[----:B------:R-:W-:-:S07]  /*01a0*/  LOP3.LUT R16, R16, 0x7, RZ, 0xc0, !PT ;  /* 0x0000000710107812 */ /* 0x000fce00078ec0ff */
.L_x_10:
[----:B------:R-:W0:Y:S01]  /*01b0*/  LDCU UR6, c[0x0][0x39c] ;  /* 0x00007380ff0677ac */ /* 0x000e220008000800 */
[----:B------:R-:W-:Y:S01]  /*01c0*/  ISETP.GE.U32.AND P1, PT, R13, 0x7, PT ;  /* 0x000000070d00780c */ /* 0x000fe20003f26070 */
[--C-:B------:R-:W-:Y:S01]  /*01d0*/  IMAD.IADD R17, R0, 0x1, R15.reuse ;  /* 0x0000000100117824 */ /* 0x100fe200078e020f */
[----:B------:R-:W-:Y:S01]  /*01e0*/  IABS R4, R12 ;  /* 0x0000000c00047213 */ /* 0x000fe20000000000 */
[----:B------:R-:W1:Y:S01]  /*01f0*/  LDCU UR7, c[0x0][0x3a0] ;  /* 0x00007400ff0777ac */ /* 0x000e620008000800 */
[----:B------:R-:W-:Y:S01]  /*0200*/  IMAD.IADD R2, R12, 0x1, R15 ;  /* 0x000000010c027824 */ /* 0x000fe200078e020f */
[----:B------:R-:W-:Y:S02]  /*0210*/  MOV R6, R14 ;  /* 0x0000000e00067202 */ /* 0x000fe40000000f00 */
[C---:B------:R-:W-:Y:S01]  /*0220*/  ISETP.NE.AND P5, PT, R15.reuse, R4, PT ;  /* 0x000000040f00720c */ /* 0x040fe20003fa5270 */
[----:B------:R-:W-:Y:S01]  /*0230*/  VIADD R15, R15, 0x1 ;  /* 0x000000010f0f7836 */ /* 0x000fe20000000000 */
[----:B0-----:R-:W-:Y:S01]  /*0240*/  ISETP.GE.AND P0, PT, R17, UR6, PT ;  /* 0x0000000611007c0c */ /* 0x001fe2000bf06270 */
[----:B-1----:R-:W-:-:S03]  /*0250*/  IMAD R19, R2, UR7, RZ ;  /* 0x0000000702137c24 */ /* 0x002fc6000f8e02ff */
[----:B------:R-:W-:Y:S01]  /*0260*/  ISETP.GT.AND P0, PT, R17, -0x1, !P0 ;  /* 0xffffffff1100780c */ /* 0x000fe20004704270 */
[----:B------:R-:W-:Y:S01]  /*0270*/  IMAD.IADD R18, R12, 0x1, R19 ;  /* 0x000000010c127824 */ /* 0x000fe200078e0213 */
[----:B------:R-:W-:Y:S11]  /*0280*/  @!P1 BRA `(.L_x_4) ;  /* 0x00000004002c9947 */ /* 0x000ff60003800000 */
[----:B------:R-:W0:Y:S01]  /*0290*/  LDC.64 R4, c[0x0][0x380] ;  /* 0x0000e000ff047b82 */ /* 0x000e220000000a00 */
[----:B------:R-:W1:Y:S01]  /*02a0*/  LDCU UR6, c[0x0][0x398] ;  /* 0x00007300ff0677ac */ /* 0x000e620008000800 */
[----:B------:R-:W-:Y:S01]  /*02b0*/  VIADD R23, R13, 0x1 ;  /* 0x000000010d177836 */ /* 0x000fe20000000000 */
[----:B------:R-:W-:Y:S01]  /*02c0*/  IADD3 R22, PT, PT, -R12, 0x3, RZ ;  /* 0x000000030c167810 */ /* 0x000fe20007ffe1ff */
[----:B------:R-:W-:Y:S01]  /*02d0*/  IMAD.IADD R20, R11, 0x1, -R12 ;  /* 0x000000010b147824 */ /* 0x000fe200078e0a0c */
[----:B------:R-:W2:Y:S02]  /*02e0*/  LDCU UR7, c[0x0][0x398] ;  /* 0x00007300ff0777ac */ /* 0x000ea40008000800 */
[----:B------:R-:W-:Y:S01]  /*02f0*/  LOP3.LUT R23, R23, 0xfffffff8, RZ, 0xc0, !PT ;  /* 0xfffffff817177812 */ /* 0x000fe200078ec0ff */
[----:B------:R-:W3:Y:S04]  /*0300*/  LDC.64 R2, c[0x0][0x390] ;  /* 0x0000e400ff027b82 */ /* 0x000ee80000000a00 */
[----:B------:R-:W-:-:S02]  /*0310*/  IMAD.MOV R23, RZ, RZ, -R23 ;  /* 0x000000ffff177224 */ /* 0x000fc400078e0a17 */
[----:B-1----:R-:W-:-:S07]  /*0320*/  IMAD R21, R17, UR6, R20 ;  /* 0x0000000611157c24 */ /* 0x002fce000f8e0214 */
.L_x_5:
[----:B--2---:R-:W-:Y:S01]  /*0330*/  ISETP.GE.AND P1, PT, R20, UR7, PT ;  /* 0x0000000714007c0c */ /* 0x004fe2000bf26270 */
[----:B0-----:R-:W-:-:S03]  /*0340*/  IMAD.WIDE R6, R21, 0x4, R4 ;  /* 0x0000000415067825 */ /* 0x001fc600078e0204 */
[----:B------:R-:W-:Y:S01]  /*0350*/  ISETP.GT.AND P1, PT, R20, -0x1, !P1 ;  /* 0xffffffff1400780c */ /* 0x000fe20004f24270 */
[----:B---3--:R-:W-:-:S03]  /*0360*/  IMAD.WIDE R8, R19, 0x4, R2 ;  /* 0x0000000413087825 */ /* 0x008fc600078e0202 */
[----:B------:R-:W-:Y:S01]  /*0370*/  PLOP3.LUT P1, PT, P1, P0, PT, 0x80, 0x8 ;  /* 0x000000000008781c */ /* 0x000fe20000f21070 */
[----:B------:R-:W-:-:S12]  /*0380*/  VIADD R26, R20, 0x1 ;  /* 0x00000001141a7836 */ /* 0x000fd80000000000 */
[----:B------:R-:W2:Y:S04]  /*0390*/  @P1 LDG.E R25, desc[UR4][R6.64] ;  /* 0x0000000406191981 */ /* 0x000ea8000c1e1900 */
[----:B------:R-:W2:Y:S01]  /*03a0*/  @P1 LDG.E R24, desc[UR4][R8.64] ;  /* 0x0000000408181981 */ /* 0x000ea2000c1e1900 */
[----:B------:R-:W-:-:S04]  /*03b0*/  ISETP.GE.AND P2, PT, R26, UR7, PT ;  /* 0x000000071a007c0c */ /* 0x000fc8000bf46270 */
[----:B------:R-:W-:-:S04]  /*03c0*/  ISETP.GT.AND P2, PT, R26, -0x1, !P2 ;  /* 0xffffffff1a00780c */ /* 0x000fc80005744270 */
[----:B------:R-:W-:-:S13]  /*03d0*/  PLOP3.LUT P2, PT, P2, P0, PT, 0x80, 0x8 ;  /* 0x000000000008781c */ /* 0x000fda0001741070 */
[----:B------:R-:W3:Y:S04]  /*03e0*/  @P2 LDG.E R27, desc[UR4][R6.64+0x4] ;  /* 0x00000404061b2981 */ /* 0x000ee8000c1e1900 */
[----:B------:R-:W3:Y:S01]  /*03f0*/  @P2 LDG.E R26, desc[UR4][R8.64+0x4] ;  /* 0x00000404081a2981 */ /* 0x000ee2000c1e1900 */
[----:B--2---:R-:W-:Y:S01]  /*0400*/  @P1 FFMA R10, R25, R24, R10 ;  /* 0x00000018190a1223 */ /* 0x004fe2000000000a */
[----:B------:R-:W-:-:S04]  /*0410*/  IADD3 R24, PT, PT, R20, 0x2, RZ ;  /* 0x0000000214187810 */ /* 0x000fc80007ffe0ff */
[----:B------:R-:W-:-:S04]  /*0420*/  ISETP.GE.AND P1, PT, R24, UR7, PT ;  /* 0x0000000718007c0c */ /* 0x000fc8000bf26270 */
[----:B------:R-:W-:-:S04]  /*0430*/  ISETP.GT.AND P1, PT, R24, -0x1, !P1 ;  /* 0xffffffff1800780c */ /* 0x000fc80004f24270 */
[----:B------:R-:W-:-:S13]  /*0440*/  PLOP3.LUT P1, PT, P1, P0, PT, 0x80, 0x8 ;  /* 0x000000000008781c */ /* 0x000fda0000f21070 */
[----:B------:R-:W2:Y:S01]  /*0450*/  @P1 LDG.E R25, desc[UR4][R6.64+0x8] ;  /* 0x0000080406191981 */ /* 0x000ea2000c1e1900 */
[----:B---3--:R-:W-:Y:S01]  /*0460*/  @P2 FFMA R10, R27, R26, R10 ;  /* 0x0000001a1b0a2223 */ /* 0x008fe2000000000a */
[----:B------:R-:W-:Y:S02]  /*0470*/  VIADD R26, R20, 0x3 ;  /* 0x00000003141a7836 */ /* 0x000fe40000000000 */
[----:B------:R-:W2:Y:S03]  /*0480*/  @P1 LDG.E R24, desc[UR4][R8.64+0x8] ;  /* 0x0000080408181981 */ /* 0x000ea6000c1e1900 */
[----:B------:R-:W-:-:S04]  /*0490*/  ISETP.GE.AND P2, PT, R26, UR7, PT ;  /* 0x000000071a007c0c */ /* 0x000fc8000bf46270 */
[----:B------:R-:W-:-:S04]  /*04a0*/  ISETP.GT.AND P2, PT, R26, -0x1, !P2 ;  /* 0xffffffff1a00780c */ /* 0x000fc80005744270 */
[----:B------:R-:W-:-:S13]  /*04b0*/  PLOP3.LUT P2, PT, P2, P0, PT, 0x80, 0x8 ;  /* 0x000000000008781c */ /* 0x000fda0001741070 */
[----:B------:R-:W3:Y:S04]  /*04c0*/  @P2 LDG.E R27, desc[UR4][R6.64+0xc] ;  /* 0x00000c04061b2981 */ /* 0x000ee8000c1e1900 */
[----:B------:R-:W3:Y:S01]  /*04d0*/  @P2 LDG.E R26, desc[UR4][R8.64+0xc] ;  /* 0x00000c04081a2981 */ /* 0x000ee2000c1e1900 */
[----:B--2---:R-:W-:Y:S01]  /*04e0*/  @P1 FFMA R10, R25, R24, R10 ;  /* 0x00000018190a1223 */ /* 0x004fe2000000000a */
[----:B------:R-:W-:-:S05]  /*04f0*/  VIADD R24, R20, 0x4 ;  /* 0x0000000414187836 */ /* 0x000fca0000000000 */
[----:B------:R-:W-:-:S04]  /*0500*/  ISETP.GE.AND P1, PT, R24, UR7, PT ;  /* 0x0000000718007c0c */ /* 0x000fc8000bf26270 */
[----:B------:R-:W-:-:S04]  /*0510*/  ISETP.GT.AND P1, PT, R24, -0x1, !P1 ;  /* 0xffffffff1800780c */ /* 0x000fc80004f24270 */
[----:B------:R-:W-:-:S13]  /*0520*/  PLOP3.LUT P3, PT, P1, P0, PT, 0x80, 0x8 ;  /* 0x000000000008781c */ /* 0x000fda0000f61070 */
[----:B------:R-:W2:Y:S04]  /*0530*/  @P3 LDG.E R25, desc[UR4][R6.64+0x10] ;  /* 0x0000100406193981 */ /* 0x000ea8000c1e1900 */
[----:B------:R-:W2:Y:S01]  /*0540*/  @P3 LDG.E R24, desc[UR4][R8.64+0x10] ;  /* 0x0000100408183981 */ /* 0x000ea2000c1e1900 */
[----:B---3--:R-:W-:Y:S01]  /*0550*/  @P2 FFMA R10, R27, R26, R10 ;  /* 0x0000001a1b0a2223 */ /* 0x008fe2000000000a */
[----:B------:R-:W-:-:S05]  /*0560*/  VIADD R26, R20, 0x5 ;  /* 0x00000005141a7836 */ /* 0x000fca0000000000 */
        /* <DEDUP_REMOVED lines=8> */
[----:B------:R-:W-:Y:S01]  /*05f0*/  ISETP.GT.AND P2, PT, R24, -0x1, !P2 ;  /* 0xffffffff1800780c */ /* 0x000fe20005744270 */
[----:B------:R-:W-:-:S05]  /*0600*/  VIADD R24, R20, 0x7 ;  /* 0x0000000714187836 */ /* 0x000fca0000000000 */
[C---:B------:R-:W-:Y:S02]  /*0610*/  ISETP.GE.AND P3, PT, R24.reuse, UR7, PT ;  /* 0x0000000718007c0c */ /* 0x040fe4000bf66270 */
[----:B------:R-:W-:Y:S02]  /*0620*/  PLOP3.LUT P2, PT, P2, P0, PT, 0x80, 0x8 ;  /* 0x000000000008781c */ /* 0x000fe40001741070 */
[----:B------:R-:W-:-:S04]  /*0630*/  ISETP.GT.AND P3, PT, R24, -0x1, !P3 ;  /* 0xffffffff1800780c */ /* 0x000fc80005f64270 */
[----:B------:R-:W-:-:S07]  /*0640*/  PLOP3.LUT P3, PT, P3, P0, PT, 0x80, 0x8 ;  /* 0x000000000008781c */ /* 0x000fce0001f61070 */
[----:B------:R-:W2:Y:S01]  /*0650*/  @P2 LDG.E R25, desc[UR4][R6.64+0x18] ;  /* 0x0000180406192981 */ /* 0x000ea2000c1e1900 */
[----:B---3--:R-:W-:-:S03]  /*0660*/  @P1 FFMA R10, R27, R26, R10 ;  /* 0x0000001a1b0a1223 */ /* 0x008fc6000000000a */
[----:B------:R-:W2:Y:S04]  /*0670*/  @P2 LDG.E R24, desc[UR4][R8.64+0x18] ;  /* 0x0000180408182981 */ /* 0x000ea8000c1e1900 */
[----:B------:R-:W3:Y:S04]  /*0680*/  @P3 LDG.E R27, desc[UR4][R6.64+0x1c] ;  /* 0x00001c04061b3981 */ /* 0x000ee8000c1e1900 */
[----:B------:R-:W3:Y:S01]  /*0690*/  @P3 LDG.E R26, desc[UR4][R8.64+0x1c] ;  /* 0x00001c04081a3981 */ /* 0x000ee2000c1e1900 */
[----:B------:R-:W-:-:S05]  /*06a0*/  VIADD R23, R23, 0x8 ;  /* 0x0000000817177836 */ /* 0x000fca0000000000 */
[----:B------:R-:W-:Y:S01]  /*06b0*/  ISETP.NE.AND P1, PT, R23, RZ, PT ;  /* 0x000000ff1700720c */ /* 0x000fe20003f25270 */
[----:B------:R-:W-:Y:S01]  /*06c0*/  VIADD R21, R21, 0x8 ;  /* 0x0000000815157836 */ /* 0x000fe20000000000 */
[----:B------:R-:W-:Y:S01]  /*06d0*/  IADD3 R22, PT, PT, R22, 0x8, RZ ;  /* 0x0000000816167810 */ /* 0x000fe20007ffe0ff */
[----:B------:R-:W-:Y:S02]  /*06e0*/  VIADD R19, R19, 0x8 ;  /* 0x0000000813137836 */ /* 0x000fe40000000000 */
[----:B------:R-:W-:Y:S02]  /*06f0*/  VIADD R20, R20, 0x8 ;  /* 0x0000000814147836 */ /* 0x000fe40000000000 */
[----:B--2---:R-:W-:-:S04]  /*0700*/  @P2 FFMA R10, R25, R24, R10 ;  /* 0x00000018190a2223 */ /* 0x004fc8000000000a */
[----:B---3--:R-:W-:Y:S02]  /*0710*/  @P3 FFMA R10, R27, R26, R10 ;  /* 0x0000001a1b0a3223 */ /* 0x008fe4000000000a */
[----:B------:R-:W-:Y:S05]  /*0720*/  @P1 BRA `(.L_x_5) ;  /* 0xfffffffc00001947 */ /* 0x000fea000383ffff */
[----:B------:R-:W-:-:S07]  /*0730*/  VIADD R6, R22, 0xfffffffd ;  /* 0xfffffffd16067836 */ /* 0x000fce0000000000 */
.L_x_4:
[----:B------:R-:W-:-:S13]  /*0740*/  ISETP.NE.AND P1, PT, R16, RZ, PT ;  /* 0x000000ff1000720c */ /* 0x000fda0003f25270 */
[----:B------:R-:W-:Y:S05]  /*0750*/  @!P1 BRA `(.L_x_6) ;  /* 0x0000000400589947 */ /* 0x000fea0003800000 */
[----:B------:R-:W-:Y:S02]  /*0760*/  VIADD R2, R16, 0xffffffff ;  /* 0xffffffff10027836 */ /* 0x000fe40000000000 */
[----:B------:R-:W-:-:S03]  /*0770*/  VIADD R7, R13, 0x1 ;  /* 0x000000010d077836 */ /* 0x000fc60000000000 */
[----:B------:R-:W-:Y:S02]  /*0780*/  ISETP.GE.U32.AND P1, PT, R2, 0x3, PT ;  /* 0x000000030200780c */ /* 0x000fe40003f26070 */
[----:B------:R-:W-:-:S11]  /*0790*/  LOP3.LUT P6, R7, R7, 0x3, RZ, 0xc0, !PT ;  /* 0x0000000307077812 */ /* 0x000fd600078cc0ff */
[----:B------:R-:W-:Y:S05]  /*07a0*/  @!P1 BRA `(.L_x_7) ;  /* 0x0000000000909947 */ /* 0x000fea0003800000 */
[----:B------:R-:W0:Y:S01]  /*07b0*/  LDCU UR6, c[0x0][0x398] ;  /* 0x00007300ff0677ac */ /* 0x000e220008000800 */
[----:B------:R-:W1:Y:S01]  /*07c0*/  LDC.64 R4, c[0x0][0x380] ;  /* 0x0000e000ff047b82 */ /* 0x000e620000000a00 */
[----:B------:R-:W-:-:S05]  /*07d0*/  IADD3 R8, PT, PT, R11, R6, RZ ;  /* 0x000000060b087210 */ /* 0x000fca0007ffe0ff */
[C---:B------:R-:W-:Y:S02]  /*07e0*/  VIADD R9, R8.reuse, 0x1 ;  /* 0x0000000108097836 */ /* 0x040fe40000000000 */
[----:B------:R-:W2:Y:S01]  /*07f0*/  LDC.64 R2, c[0x0][0x390] ;  /* 0x0000e400ff027b82 */ /* 0x000ea20000000a00 */
[C---:B------:R-:W-:Y:S02]  /*0800*/  VIADD R19, R8.reuse, 0x2 ;  /* 0x0000000208137836 */ /* 0x040fe40000000000 */
[C---:B------:R-:W-:Y:S01]  /*0810*/  VIADD R20, R8.reuse, 0x3 ;  /* 0x0000000308147836 */ /* 0x040fe20000000000 */
[C---:B0-----:R-:W-:Y:S02]  /*0820*/  ISETP.GE.AND P1, PT, R8.reuse, UR6, PT ;  /* 0x0000000608007c0c */ /* 0x041fe4000bf26270 */
[----:B------:R-:W-:Y:S02]  /*0830*/  ISETP.GE.AND P2, PT, R9, UR6, PT ;  /* 0x0000000609007c0c */ /* 0x000fe4000bf46270 */
[----:B------:R-:W-:-:S02]  /*0840*/  ISETP.GT.AND P1, PT, R8, -0x1, !P1 ;  /* 0xffffffff0800780c */ /* 0x000fc40004f24270 */
[----:B------:R-:W-:Y:S02]  /*0850*/  ISETP.GE.AND P3, PT, R19, UR6, PT ;  /* 0x0000000613007c0c */ /* 0x000fe4000bf66270 */
[----:B------:R-:W-:Y:S01]  /*0860*/  ISETP.GT.AND P2, PT, R9, -0x1, !P2 ;  /* 0xffffffff0900780c */ /* 0x000fe20005744270 */
[----:B------:R-:W-:Y:S01]  /*0870*/  IMAD R9, R17, UR6, R8 ;  /* 0x0000000611097c24 */ /* 0x000fe2000f8e0208 */
[----:B------:R-:W-:Y:S02]  /*0880*/  PLOP3.LUT P1, PT, P1, P0, PT, 0x80, 0x8 ;  /* 0x000000000008781c */ /* 0x000fe40000f21070 */
[----:B------:R-:W-:Y:S01]  /*0890*/  ISETP.GT.AND P3, PT, R19, -0x1, !P3 ;  /* 0xffffffff1300780c */ /* 0x000fe20005f64270 */
[----:B------:R-:W-:Y:S01]  /*08a0*/  IMAD.IADD R19, R18, 0x1, R6 ;  /* 0x0000000112137824 */ /* 0x000fe200078e0206 */
[----:B------:R-:W-:Y:S01]  /*08b0*/  ISETP.GE.AND P4, PT, R20, UR6, PT ;  /* 0x0000000614007c0c */ /* 0x000fe2000bf86270 */
[----:B-1----:R-:W-:Y:S01]  /*08c0*/  IMAD.WIDE R4, R9, 0x4, R4 ;  /* 0x0000000409047825 */ /* 0x002fe200078e0204 */
[----:B------:R-:W-:-:S02]  /*08d0*/  PLOP3.LUT P2, PT, P2, P0, PT, 0x80, 0x8 ;  /* 0x000000000008781c */ /* 0x000fc40001741070 */
[----:B------:R-:W-:Y:S01]  /*08e0*/  ISETP.GT.AND P4, PT, R20, -0x1, !P4 ;  /* 0xffffffff1400780c */ /* 0x000fe20006784270 */
[----:B--2---:R-:W-:Y:S01]  /*08f0*/  IMAD.WIDE R2, R19, 0x4, R2 ;  /* 0x0000000413027825 */ /* 0x004fe200078e0202 */
[----:B------:R-:W-:Y:S02]  /*0900*/  PLOP3.LUT P3, PT, P3, P0, PT, 0x80, 0x8 ;  /* 0x000000000008781c */ /* 0x000fe40001f61070 */
[----:B------:R-:W-:Y:S01]  /*0910*/  PLOP3.LUT P4, PT, P4, P0, PT, 0x80, 0x8 ;  /* 0x000000000008781c */ /* 0x000fe20002781070 */
[----:B------:R-:W2:Y:S04]  /*0920*/  @P1 LDG.E R9, desc[UR4][R4.64] ;  /* 0x0000000404091981 */ /* 0x000ea8000c1e1900 */
[----:B------:R-:W2:Y:S04]  /*0930*/  @P1 LDG.E R8, desc[UR4][R2.64] ;  /* 0x0000000402081981 */ /* 0x000ea8000c1e1900 */
[----:B------:R-:W3:Y:S04]  /*0940*/  @P2 LDG.E R19, desc[UR4][R4.64+0x4] ;  /* 0x0000040404132981 */ /* 0x000ee8000c1e1900 */
[----:B------:R-:W3:Y:S04]  /*0950*/  @P2 LDG.E R20, desc[UR4][R2.64+0x4] ;  /* 0x0000040402142981 */ /* 0x000ee8000c1e1900 */
[----:B------:R-:W4:Y:S04]  /*0960*/  @P3 LDG.E R21, desc[UR4][R4.64+0x8] ;  /* 0x0000080404153981 */ /* 0x000f28000c1e1900 */
[----:B------:R-:W4:Y:S04]  /*0970*/  @P3 LDG.E R22, desc[UR4][R2.64+0x8] ;  /* 0x0000080402163981 */ /* 0x000f28000c1e1900 */
[----:B------:R-:W5:Y:S04]  /*0980*/  @P4 LDG.E R23, desc[UR4][R4.64+0xc] ;  /* 0x00000c0404174981 */ /* 0x000f68000c1e1900 */
[----:B------:R-:W5:Y:S01]  /*0990*/  @P4 LDG.E R24, desc[UR4][R2.64+0xc] ;  /* 0x00000c0402184981 */ /* 0x000f62000c1e1900 */
[----:B------:R-:W-:-:S02]  /*09a0*/  VIADD R6, R6, 0x4 ;  /* 0x0000000406067836 */ /* 0x000fc40000000000 */
[----:B--2---:R-:W-:-:S04]  /*09b0*/  @P1 FFMA R10, R9, R8, R10 ;  /* 0x00000008090a1223 */ /* 0x004fc8000000000a */
[----:B---3--:R-:W-:-:S04]  /*09c0*/  @P2 FFMA R10, R19, R20, R10 ;  /* 0x00000014130a2223 */ /* 0x008fc8000000000a */
[----:B----4-:R-:W-:-:S04]  /*09d0*/  @P3 FFMA R10, R21, R22, R10 ;  /* 0x00000016150a3223 */ /* 0x010fc8000000000a */
[----:B-----5:R-:W-:-:S07]  /*09e0*/  @P4 FFMA R10, R23, R24, R10 ;  /* 0x00000018170a4223 */ /* 0x020fce000000000a */
.L_x_7:
[----:B------:R-:W-:Y:S05]  /*09f0*/  @!P6 BRA `(.L_x_6) ;  /* 0x0000000000b0e947 */ /* 0x000fea0003800000 */
[----:B------:R-:W-:Y:S02]  /*0a00*/  ISETP.NE.AND P1, PT, R7, 0x1, PT ;  /* 0x000000010700780c */ /* 0x000fe40003f25270 */
[----:B------:R-:W-:-:S04]  /*0a10*/  LOP3.LUT R2, R13, 0x1, RZ, 0xc0, !PT ;  /* 0x000000010d027812 */ /* 0x000fc800078ec0ff */
[----:B------:R-:W-:-:S07]  /*0a20*/  ISETP.NE.U32.AND P3, PT, R2, 0x1, PT ;  /* 0x000000010200780c */ /* 0x000fce0003f65070 */
[----:B------:R-:W-:Y:S06]  /*0a30*/  @!P1 BRA `(.L_x_8) ;  /* 0x0000000000589947 */ /* 0x000fec0003800000 */
[----:B------:R-:W0:Y:S01]  /*0a40*/  LDCU UR6, c[0x0][0x398] ;  /* 0x00007300ff0677ac */ /* 0x000e220008000800 */
[----:B------:R-:W1:Y:S01]  /*0a50*/  LDC.64 R4, c[0x0][0x380] ;  /* 0x0000e000ff047b82 */ /* 0x000e620000000a00 */
[--C-:B------:R-:W-:Y:S02]  /*0a60*/  IMAD.IADD R8, R11, 0x1, R6.reuse ;  /* 0x000000010b087824 */ /* 0x100fe400078e0206 */
[----:B------:R-:W-:-:S03]  /*0a70*/  IMAD.IADD R9, R18, 0x1, R6 ;  /* 0x0000000112097824 */ /* 0x000fc600078e0206 */
[C---:B------:R-:W-:Y:S02]  /*0a80*/  IADD3 R7, PT, PT, R8.reuse, 0x1, RZ ;  /* 0x0000000108077810 */ /* 0x040fe40007ffe0ff */
[----:B------:R-:W2:Y:S01]  /*0a90*/  LDC.64 R2, c[0x0][0x390] ;  /* 0x0000e400ff027b82 */ /* 0x000ea20000000a00 */
[C---:B0-----:R-:W-:Y:S02]  /*0aa0*/  ISETP.GE.AND P1, PT, R8.reuse, UR6, PT ;  /* 0x0000000608007c0c */ /* 0x041fe4000bf26270 */
[C---:B------:R-:W-:Y:S02]  /*0ab0*/  ISETP.GE.AND P2, PT, R7.reuse, UR6, PT ;  /* 0x0000000607007c0c */ /* 0x040fe4000bf46270 */
[----:B------:R-:W-:Y:S02]  /*0ac0*/  ISETP.GT.AND P1, PT, R8, -0x1, !P1 ;  /* 0xffffffff0800780c */ /* 0x000fe40004f24270 */
[----:B------:R-:W-:Y:S01]  /*0ad0*/  ISETP.GT.AND P2, PT, R7, -0x1, !P2 ;  /* 0xffffffff0700780c */ /* 0x000fe20005744270 */
[----:B------:R-:W-:Y:S01]  /*0ae0*/  IMAD R7, R17, UR6, R8 ;  /* 0x0000000611077c24 */ /* 0x000fe2000f8e0208 */
[----:B------:R-:W-:-:S02]  /*0af0*/  PLOP3.LUT P1, PT, P1, P0, PT, 0x80, 0x8 ;  /* 0x000000000008781c */ /* 0x000fc40000f21070 */
[----:B------:R-:W-:Y:S01]  /*0b00*/  PLOP3.LUT P2, PT, P2, P0, PT, 0x80, 0x8 ;  /* 0x000000000008781c */ /* 0x000fe20001741070 */
[----:B-1----:R-:W-:-:S04]  /*0b10*/  IMAD.WIDE R4, R7, 0x4, R4 ;  /* 0x0000000407047825 */ /* 0x002fc800078e0204 */
[----:B--2---:R-:W-:-:S06]  /*0b20*/  IMAD.WIDE R2, R9, 0x4, R2 ;  /* 0x0000000409027825 */ /* 0x004fcc00078e0202 */
[----:B------:R-:W2:Y:S04]  /*0b30*/  @P1 LDG.E R7, desc[UR4][R4.64] ;  /* 0x0000000404071981 */ /* 0x000ea8000c1e1900 */
[----:B------:R-:W2:Y:S04]  /*0b40*/  @P1 LDG.E R8, desc[UR4][R2.64] ;  /* 0x0000000402081981 */ /* 0x000ea8000c1e1900 */
[----:B------:R-:W3:Y:S04]  /*0b50*/  @P2 LDG.E R9, desc[UR4][R4.64+0x4] ;  /* 0x0000040404092981 */ /* 0x000ee8000c1e1900 */
[----:B------:R-:W3:Y:S01]  /*0b60*/  @P2 LDG.E R19, desc[UR4][R2.64+0x4] ;  /* 0x0000040402132981 */ /* 0x000ee2000c1e1900 */
[----:B------:R-:W-:-:S02]  /*0b70*/  VIADD R6, R6, 0x2 ;  /* 0x0000000206067836 */ /* 0x000fc40000000000 */
[----:B--2---:R-:W-:-:S04]  /*0b80*/  @P1 FFMA R10, R7, R8, R10 ;  /* 0x00000008070a1223 */ /* 0x004fc8000000000a */
[----:B---3--:R-:W-:-:S07]  /*0b90*/  @P2 FFMA R10, R9, R19, R10 ;  /* 0x00000013090a2223 */ /* 0x008fce000000000a */
.L_x_8:
[----:B------:R-:W-:Y:S05]  /*0ba0*/  @!P3 BRA `(.L_x_6) ;  /* 0x000000000044b947 */ /* 0x000fea0003800000 */
[----:B------:R-:W0:Y:S01]  /*0bb0*/  LDCU UR6, c[0x0][0x398] ;  /* 0x00007300ff0677ac */ /* 0x000e220008000800 */
[----:B------:R-:W-:Y:S01]  /*0bc0*/  IMAD.IADD R8, R11, 0x1, R6 ;  /* 0x000000010b087824 */ /* 0x000fe200078e0206 */
[----:B------:R-:W-:Y:S04]  /*0bd0*/  BSSY.RECONVERGENT B0, `(.L_x_6) ;  /* 0x000000e000007945 */ /* 0x000fe80003800200 */
[----:B0-----:R-:W-:-:S04]  /*0be0*/  ISETP.GE.AND P1, PT, R8, UR6, PT ;  /* 0x0000000608007c0c */ /* 0x001fc8000bf26270 */
[----:B------:R-:W-:-:S04]  /*0bf0*/  ISETP.GT.AND P1, PT, R8, -0x1, !P1 ;  /* 0xffffffff0800780c */ /* 0x000fc80004f24270 */
[----:B------:R-:W-:-:S13]  /*0c00*/  PLOP3.LUT P1, PT, P1, P0, PT, 0x80, 0x8 ;  /* 0x000000000008781c */ /* 0x000fda0000f21070 */
[----:B------:R-:W-:Y:S05]  /*0c10*/  @!P1 BRA `(.L_x_9) ;  /* 0x0000000000249947 */ /* 0x000fea0003800000 */
[----:B------:R-:W0:Y:S01]  /*0c20*/  LDC.64 R4, c[0x0][0x380] ;  /* 0x0000e000ff047b82 */ /* 0x000e220000000a00 */
[----:B------:R-:W-:Y:S02]  /*0c30*/  IMAD R17, R17, UR6, R8 ;  /* 0x0000000611117c24 */ /* 0x000fe4000f8e0208 */
[----:B------:R-:W-:-:S05]  /*0c40*/  IMAD.IADD R7, R18, 0x1, R6 ;  /* 0x0000000112077824 */ /* 0x000fca00078e0206 */
[----:B------:R-:W1:Y:S01]  /*0c50*/  LDC.64 R2, c[0x0][0x390] ;  /* 0x0000e400ff027b82 */ /* 0x000e620000000a00 */
[----:B0-----:R-:W-:-:S06]  /*0c60*/  IMAD.WIDE R4, R17, 0x4, R4 ;  /* 0x0000000411047825 */ /* 0x001fcc00078e0204 */
[----:B------:R-:W2:Y:S01]  /*0c70*/  LDG.E R5, desc[UR4][R4.64] ;  /* 0x0000000404057981 */ /* 0x000ea2000c1e1900 */
[----:B-1----:R-:W-:-:S06]  /*0c80*/  IMAD.WIDE R2, R7, 0x4, R2 ;  /* 0x0000000407027825 */ /* 0x002fcc00078e0202 */
[----:B------:R-:W2:Y:S02]  /*0c90*/  LDG.E R2, desc[UR4][R2.64] ;  /* 0x0000000402027981 */ /* 0x000ea4000c1e1900 */
[----:B--2---:R-:W-:-:S07]  /*0ca0*/  FFMA R10, R5, R2, R10 ;  /* 0x00000002050a7223 */ /* 0x004fce000000000a */
.L_x_9:
[----:B------:R-:W-:Y:S05]  /*0cb0*/  BSYNC.RECONVERGENT B0 ;  /* 0x0000000000007941 */ /* 0x000fea0003800200 */
.L_x_6:
[----:B------:R-:W-:Y:S05]  /*0cc0*/  @P5 BRA `(.L_x_10) ;  /* 0xfffffff400385947 */ /* 0x000fea000383ffff */
.L_x_3:
[----:B------:R-:W0:Y:S01]  /*0cd0*/  LDC.64 R2, c[0x0][0x388] ;  /* 0x0000e200ff027b82 */ /* 0x000e220000000a00 */
[----:B------:R-:W1:Y:S02]  /*0ce0*/  LDCU UR6, c[0x0][0x398] ;  /* 0x00007300ff0677ac */ /* 0x000e640008000800 */
[----:B-1----:R-:W-:-:S04]  /*0cf0*/  IMAD R11, R0, UR6, R11 ;  /* 0x00000006000b7c24 */ /* 0x002fc8000f8e020b */
[----:B0-----:R-:W-:-:S05]  /*0d00*/  IMAD.WIDE R2, R11, 0x4, R2 ;  /* 0x000000040b027825 */ /* 0x001fca00078e0202 */
[----:B------:R-:W-:Y:S01]  /*0d10*/  STG.E desc[UR4][R2.64], R10 ;  /* 0x0000000a02007986 */ /* 0x000fe2000c101904 */
[----:B------:R-:W-:Y:S05]  /*0d20*/  EXIT ;  /* 0x000000000000794d */ /* 0x000fea0003800000 */
.L_x_11:
        /* <DEDUP_REMOVED lines=13> */
.L_x_17:


//--------------------- .text._Z9matrixMulPKfS0_Pfiii --------------------------
	.section	.text._Z9matrixMulPKfS0_Pfiii,"ax",@progbits
	.align	128
        .global         _Z9matrixMulPKfS0_Pfiii
        .type           _Z9matrixMulPKfS0_Pfiii,@function
        .size           _Z9matrixMulPKfS0_Pfiii,(.L_x_18 - _Z9matrixMulPKfS0_Pfiii)
        .other          _Z9matrixMulPKfS0_Pfiii,@"STO_CUDA_ENTRY STV_DEFAULT"
_Z9matrixMulPKfS0_Pfiii:
.text._Z9matrixMulPKfS0_Pfiii:
[----:B------:R-:W-:Y:S01]  /*0000*/  LDC R1, c[0x0][0x37c] ;  /* 0x0000df00ff017b82 */ /* 0x000fe20000000800 */
[----:B------:R-:W0:Y:S01]  /*0010*/  S2R R0, SR_TID.Y ;  /* 0x0000000000007919 */ /* 0x000e220000002200 */
[----:B------:R-:W1:Y:S06]  /*0020*/  LDCU UR10, c[0x0][0x3a0] ;  /* 0x00007400ff0a77ac */ /* 0x000e6c0008000800 */
[----:B------:R-:W0:Y:S01]  /*0030*/  LDC R2, c[0x0][0x364] ;  /* 0x0000d900ff027b82 */ /* 0x000e220000000800 */
[----:B------:R-:W-:Y:S01]  /*0040*/  HFMA2 R21, -RZ, RZ, 0, 0 ;  /* 0x00000000ff157431 */ /* 0x000fe200000001ff */
[----:B------:R-:W2:Y:S01]  /*0050*/  S2R R13, SR_TID.X ;  /* 0x00000000000d7919 */ /* 0x000ea20000002100 */
[----:B------:R-:W3:Y:S05]  /*0060*/  LDCU.64 UR8, c[0x0][0x358] ;  /* 0x00006b00ff0877ac */ /* 0x000eea0008000a00 */
[----:B------:R-:W0:Y:S08]  /*0070*/  S2UR UR4, SR_CTAID.Y ;  /* 0x00000000000479c3 */ /* 0x000e300000002600 */
[----:B------:R-:W2:Y:S01]  /*0080*/  S2UR UR5, SR_CTAID.X ;  /* 0x00000000000579c3 */ /* 0x000ea20000002500 */
[----:B-1----:R-:W-:-:S07]  /*0090*/  UISETP.GE.AND UP0, UPT, UR10, 0x1, UPT ;  /* 0x000000010a00788c */ /* 0x002fce000bf06270 */
[----:B------:R-:W2:Y:S01]  /*00a0*/  LDC R3, c[0x0][0x360] ;  /* 0x0000d800ff037b82 */ /* 0x000ea20000000800 */
[----:B0-----:R-:W-:Y:S02]  /*00b0*/  IMAD R2, R2, UR4, R0 ;  /* 0x0000000402027c24 */ /* 0x001fe4000f8e0200 */
[----:B--2---:R-:W-:Y:S01]  /*00c0*/  IMAD R3, R3, UR5, R13 ;  /* 0x0000000503037c24 */ /* 0x004fe2000f8e020d */
[----:B---3--:R-:W-:Y:S06]  /*00d0*/  BRA.U !UP0, `(.L_x_12) ;  /* 0x0000000508387547 */ /* 0x008fec000b800000 */
[----:B------:R-:W0:Y:S01]  /*00e0*/  S2UR UR7, SR_CgaCtaId ;  /* 0x00000000000779c3 */ /* 0x000e220000008800 */
[----:B------:R-:W1:Y:S01]  /*00f0*/  LDCU UR11, c[0x0][0x39c] ;  /* 0x00007380ff0b77ac */ /* 0x000e620008000800 */
[----:B------:R-:W-:Y:S01]  /*0100*/  MOV R21, RZ ;  /* 0x000000ff00157202 */ /* 0x000fe20000000f00 */
[----:B------:R-:W-:Y:S01]  /*0110*/  IMAD R14, R2, UR10, R13 ;  /* 0x0000000a020e7c24 */ /* 0x000fe2000f8e020d */
[----:B------:R-:W-:Y:S01]  /*0120*/  UMOV UR5, 0x400 ;  /* 0x0000040000057882 */ /* 0x000fe20000000000 */
[----:B------:R-:W-:-:S03]  /*0130*/  UIADD3 UR4, UPT, UPT, UR10, 0xf, URZ ;  /* 0x0000000f0a047890 */ /* 0x000fc6000fffe0ff */
[----:B------:R-:W2:Y:S01]  /*0140*/  LDC R12, c[0x0][0x39c] ;  /* 0x0000e700ff0c7b82 */ /* 0x000ea20000000800 */
[----:B------:R-:W-:Y:S02]  /*0150*/  UIADD3 UR6, UPT, UPT, UR5, 0x400, URZ ;  /* 0x0000040005067890 */ /* 0x000fe4000fffe0ff */
[----:B------:R-:W-:Y:S01]  /*0160*/  USHF.R.U32.HI UR4, URZ, 0x4, UR4 ;  /* 0x00000004ff047899 */ /* 0x000fe20008011604 */
[----:B------:R-:W3:Y:S01]  /*0170*/  LDCU UR13, c[0x0][0x3a0] ;  /* 0x00007400ff0d77ac */ /* 0x000ee20008000800 */
[----:B------:R-:W4:Y:S01]  /*0180*/  LDCU UR12, c[0x0][0x398] ;  /* 0x00007300ff0c77ac */ /* 0x000f220008000800 */
[----:B-1----:R-:W-:Y:S01]  /*0190*/  IMAD R19, R0, UR11, R3 ;  /* 0x0000000b00137c24 */ /* 0x002fe2000f8e0203 */
[----:B------:R-:W-:Y:S02]  /*01a0*/  UIADD3 UR4, UPT, UPT, -UR4, URZ, URZ ;  /* 0x000000ff04047290 */ /* 0x000fe4000fffe1ff */
[----:B0-----:R-:W-:Y:S02]  /*01b0*/  ULEA UR5, UR7, UR5, 0x18 ;  /* 0x0000000507057291 */ /* 0x001fe4000f8ec0ff */
[----:B------:R-:W-:-:S04]  /*01c0*/  ULEA UR6, UR7, UR6, 0x18 ;  /* 0x0000000607067291 */ /* 0x000fc8000f8ec0ff */
[C---:B------:R-:W-:Y:S02]  /*01d0*/  LEA R16, R0.reuse, UR5, 0x6 ;  /* 0x0000000500107c11 */ /* 0x040fe4000f8e30ff */
[C---:B------:R-:W-:Y:S02]  /*01e0*/  LEA R15, R13.reuse, UR6, 0x2 ;  /* 0x000000060d0f7c11 */ /* 0x040fe4000f8e10ff */
[----:B------:R-:W-:Y:S02]  /*01f0*/  LEA R18, R13, R16, 0x2 ;  /* 0x000000100d127211 */ /* 0x000fe400078e10ff */
[----:B---34-:R-:W-:-:S07]  /*0200*/  LEA R17, R0, R15, 0x6 ;  /* 0x0000000f00117211 */ /* 0x018fce00078e30ff */
.L_x_13:
[----:B------:R-:W-:Y:S01]  /*0210*/  ISETP.GE.U32.AND P1, PT, R13, UR13, PT ;  /* 0x0000000d0d007c0c */ /* 0x000fe2000bf26070 */
[----:B------:R-:W-:Y:S01]  /*0220*/  HFMA2 R22, -RZ, RZ, 0, 0 ;  /* 0x00000000ff167431 */ /* 0x000fe200000001ff */
[----:B------:R-:W-:Y:S02]  /*0230*/  ISETP.GE.U32.AND P0, PT, R0, UR13, PT ;  /* 0x0000000d00007c0c */ /* 0x000fe4000bf06070 */
[----:B------:R-:W-:Y:S02]  /*0240*/  ISETP.GE.OR P1, PT, R2, UR12, P1 ;  /* 0x0000000c02007c0c */ /* 0x000fe40008f26670 */
[----:B--2---:R-:W-:Y:S02]  /*0250*/  ISETP.GE.OR P0, PT, R3, R12, P0 ;  /* 0x0000000c0300720c */ /* 0x004fe40000706670 */
[----:B------:R-:W-:-:S09]  /*0260*/  MOV R29, RZ ;  /* 0x000000ff001d7202 */ /* 0x000fd20000000f00 */
[----:B------:R-:W0:Y:S08]  /*0270*/  @!P1 LDC.64 R6, c[0x0][0x380] ;  /* 0x0000e000ff069b82 */ /* 0x000e300000000a00 */
[----:B------:R-:W1:Y:S01]  /*0280*/  @!P0 LDC.64 R4, c[0x0][0x388] ;  /* 0x0000e200ff048b82 */ /* 0x000e620000000a00 */
[----:B0-----:R-:W-:-:S05]  /*0290*/  @!P1 IMAD.WIDE.U32 R6, R14, 0x4, R6 ;  /* 0x000000040e069825 */ /* 0x001fca00078e0006 */
[----:B------:R-:W2:Y:S01]  /*02a0*/  @!P1 LDG.E R29, desc[UR8][R6.64] ;  /* 0x00000008061d9981 */ /* 0x000ea2000c1e1900 */
[----:B-1----:R-:W-:-:S05]  /*02b0*/  @!P0 IMAD.WIDE.U32 R24, R19, 0x4, R4 ;  /* 0x0000000413188825 */ /* 0x002fca00078e0004 */
[----:B------:R-:W3:Y:S01]  /*02c0*/  @!P0 LDG.E R22, desc[UR8][R24.64] ;  /* 0x0000000818168981 */ /* 0x000ee2000c1e1900 */
[----:B------:R-:W-:-:S04]  /*02d0*/  UIADD3 UR4, UPT, UPT, UR4, 0x1, URZ ;  /* 0x0000000104047890 */ /* 0x000fc8000fffe0ff */
[----:B------:R-:W-:Y:S01]  /*02e0*/  UISETP.NE.AND UP0, UPT, UR4, URZ, UPT ;  /* 0x000000ff0400728c */ /* 0x000fe2000bf05270 */
[----:B------:R-:W-:Y:S02]  /*02f0*/  IADD3 R0, PT, PT, R0, 0x10, RZ ;  /* 0x0000001000007810 */ /* 0x000fe40007ffe0ff */
[----:B------:R-:W-:Y:S02]  /*0300*/  IADD3 R13, PT, PT, R13, 0x10, RZ ;  /* 0x000000100d0d7810 */ /* 0x000fe40007ffe0ff */
[----:B------:R-:W-:Y:S02]  /*0310*/  IADD3 R14, PT, PT, R14, 0x10, RZ ;  /* 0x000000100e0e7810 */ /* 0x000fe40007ffe0ff */
[----:B------:R-:W-:Y:S01]  /*0320*/  LEA R19, R12, R19, 0x4 ;  /* 0x000000130c137211 */ /* 0x000fe200078e20ff */
[----:B--2---:R-:W-:Y:S04]  /*0330*/  STS [R18], R29 ;  /* 0x0000001d12007388 */ /* 0x004fe80000000800 */
[----:B---3--:R-:W-:Y:S01]  /*0340*/  STS [R17], R22 ;  /* 0x0000001611007388 */ /* 0x008fe20000000800 */
[----:B------:R-:W-:Y:S06]  /*0350*/  BAR.SYNC.DEFER_BLOCKING 0x0 ;  /* 0x0000000000007b1d */ /* 0x000fec0000010000 */
[----:B------:R-:W-:Y:S04]  /*0360*/  LDS R28, [R15] ;  /* 0x000000000f1c7984 */ /* 0x000fe80000000800 */
[----:B------:R-:W0:Y:S04]  /*0370*/  LDS.128 R8, [R16] ;  /* 0x0000000010087984 */ /* 0x000e280000000c00 */
[----:B------:R-:W1:Y:S04]  /*0380*/  LDS R29, [R15+0x40] ;  /* 0x000040000f1d7984 */ /* 0x000e680000000800 */
[----:B------:R-:W2:Y:S04]  /*0390*/  LDS R27, [R15+0x80] ;  /* 0x000080000f1b7984 */ /* 0x000ea80000000800 */
[----:B------:R-:W3:Y:S04]  /*03a0*/  LDS R26, [R15+0xc0] ;  /* 0x0000c0000f1a7984 */ /* 0x000ee80000000800 */
[----:B------:R-:W-:Y:S04]  /*03b0*/  LDS R23, [R15+0x100] ;  /* 0x000100000f177984 */ /* 0x000fe80000000800 */
[----:B------:R-:W4:Y:S04]  /*03c0*/  LDS.128 R4, [R16+0x10] ;  /* 0x0000100010047984 */ /* 0x000f280000000c00 */
[----:B------:R-:W5:Y:S04]  /*03d0*/  LDS R20, [R15+0x140] ;  /* 0x000140000f147984 */ /* 0x000f680000000800 */
[----:B------:R-:W5:Y:S04]  /*03e0*/  LDS R25, [R15+0x180] ;  /* 0x000180000f197984 */ /* 0x000f680000000800 */
[----:B------:R-:W5:Y:S04]  /*03f0*/  LDS R22, [R15+0x1c0] ;  /* 0x0001c0000f167984 */ /* 0x000f680000000800 */
[----:B------:R-:W-:Y:S01]  /*0400*/  LDS R24, [R15+0x240] ;  /* 0x000240000f187984 */ /* 0x000fe20000000800 */
[----:B0-----:R-:W-:-:S03]  /*0410*/  FFMA R8, R8, R28, R21 ;  /* 0x0000001c08087223 */ /* 0x001fc60000000015 */
[----:B------:R-:W-:Y:S01]  /*0420*/  LDS R21, [R15+0x200] ;  /* 0x000200000f157984 */ /* 0x000fe20000000800 */
[----:B-1----:R-:W-:-:S04]  /*0430*/  FFMA R8, R29, R9, R8 ;  /* 0x000000091d087223 */ /* 0x002fc80000000008 */
[----:B--2---:R-:W-:-:S04]  /*0440*/  FFMA R27, R27, R10, R8 ;  /* 0x0000000a1b1b7223 */ /* 0x004fc80000000008 */
[----:B---3--:R-:W-:Y:S02]  /*0450*/  FFMA R27, R26, R11, R27 ;  /* 0x0000000b1a1b7223 */ /* 0x008fe4000000001b */
[----:B------:R-:W0:Y:S02]  /*0460*/  LDS.128 R8, [R16+0x20] ;  /* 0x0000200010087984 */ /* 0x000e240000000c00 */
[----:B----4-:R-:W-:-:S04]  /*0470*/  FFMA R23, R4, R23, R27 ;  /* 0x0000001704177223 */ /* 0x010fc8000000001b */
[----:B-----5:R-:W-:Y:S02]  /*0480*/  FFMA R20, R20, R5, R23 ;  /* 0x0000000514147223 */ /* 0x020fe40000000017 */
[----:B------:R-:W1:Y:S02]  /*0490*/  LDS R23, [R15+0x280] ;  /* 0x000280000f177984 */ /* 0x000e640000000800 */
[----:B------:R-:W-:Y:S02]  /*04a0*/  FFMA R25, R25, R6, R20 ;  /* 0x0000000619197223 */ /* 0x000fe40000000014 */
[----:B------:R-:W2:Y:S02]  /*04b0*/  LDS R20, [R15+0x2c0] ;  /* 0x0002c0000f147984 */ /* 0x000ea40000000800 */
[----:B------:R-:W-:Y:S02]  /*04c0*/  FFMA R27, R22, R7, R25 ;  /* 0x00000007161b7223 */ /* 0x000fe40000000019 */
[----:B------:R-:W-:Y:S04]  /*04d0*/  LDS R25, [R15+0x300] ;  /* 0x000300000f197984 */ /* 0x000fe80000000800 */
[----:B------:R-:W3:Y:S04]  /*04e0*/  LDS.128 R4, [R16+0x30] ;  /* 0x0000300010047984 */ /* 0x000ee80000000c00 */
[----:B------:R-:W4:Y:S01]  /*04f0*/  LDS R22, [R15+0x340] ;  /* 0x000340000f167984 */ /* 0x000f220000000800 */
[----:B0-----:R-:W-:-:S03]  /*0500*/  FFMA R27, R8, R21, R27 ;  /* 0x00000015081b7223 */ /* 0x001fc6000000001b */
[----:B------:R-:W0:Y:S04]  /*0510*/  LDS R21, [R15+0x380] ;  /* 0x000380000f157984 */ /* 0x000e280000000800 */
[----:B------:R-:W5:Y:S01]  /*0520*/  LDS R8, [R15+0x3c0] ;  /* 0x0003c0000f087984 */ /* 0x000f620000000800 */
[----:B------:R-:W-:-:S04]  /*0530*/  FFMA R24, R24, R9, R27 ;  /* 0x0000000918187223 */ /* 0x000fc8000000001b */
[----:B-1----:R-:W-:-:S04]  /*0540*/  FFMA R23, R23, R10, R24 ;  /* 0x0000000a17177223 */ /* 0x002fc80000000018 */
[----:B--2---:R-:W-:-:S04]  /*0550*/  FFMA R11, R20, R11, R23 ;  /* 0x0000000b140b7223 */ /* 0x004fc80000000017 */
[----:B---3--:R-:W-:-:S04]  /*0560*/  FFMA R11, R4, R25, R11 ;  /* 0x00000019040b7223 */ /* 0x008fc8000000000b */
[----:B----4-:R-:W-:-:S04]  /*0570*/  FFMA R22, R22, R5, R11 ;  /* 0x0000000516167223 */ /* 0x010fc8000000000b */
[----:B0-----:R-:W-:-:S04]  /*0580*/  FFMA R21, R21, R6, R22 ;  /* 0x0000000615157223 */ /* 0x001fc80000000016 */
[----:B-----5:R-:W-:Y:S01]  /*0590*/  FFMA R21, R8, R7, R21 ;  /* 0x0000000708157223 */ /* 0x020fe20000000015 */
[----:B------:R-:W-:Y:S06]  /*05a0*/  BAR.SYNC.DEFER_BLOCKING 0x0 ;  /* 0x0000000000007b1d */ /* 0x000fec0000010000 */
[----:B------:R-:W-:Y:S05]  /*05b0*/  BRA.U UP0, `(.L_x_13) ;  /* 0xfffffffd00147547 */ /* 0x000fea000b83ffff */
.L_x_12:
[----:B------:R-:W0:Y:S02]  /*05c0*/  LDCU.64 UR4, c[0x0][0x398] ;  /* 0x00007300ff0477ac */ /* 0x000e240008000a00 */
[----:B0-----:R-:W-:-:S04]  /*05d0*/  ISETP.GE.AND P0, PT, R3, UR5, PT ;  /* 0x0000000503007c0c */ /* 0x001fc8000bf06270 */
[----:B------:R-:W-:-:S13]  /*05e0*/  ISETP.GE.OR P0, PT, R2, UR4, P0 ;  /* 0x0000000402007c0c */ /* 0x000fda0008706670 */
[----:B------:R-:W-:Y:S05]  /*05f0*/  @P0 EXIT ;  /* 0x000000000000094d */ /* 0x000fea0003800000 */
[----:B------:R-:W0:Y:S01]  /*0600*/  LDC.64 R4, c[0x0][0x390] ;  /* 0x0000e400ff047b82 */ /* 0x000e220000000a00 */
[----:B------:R-:W-:-:S04]  /*0610*/  IMAD R3, R2, UR5, R3 ;  /* 0x0000000502037c24 */ /* 0x000fc8000f8e0203 */
[----:B0-----:R-:W-:-:S05]  /*0620*/  IMAD.WIDE R2, R3, 0x4, R4 ;  /* 0x0000000403027825 */ /* 0x001fca00078e0204 */
[----:B------:R-:W-:Y:S01]  /*0630*/  STG.E desc[UR8][R2.64], R21 ;  /* 0x0000001502007986 */ /* 0x000fe2000c101908 */
[----:B------:R-:W-:Y:S05]  /*0640*/  EXIT ;  /* 0x000000000000794d */ /* 0x000fea0003800000 */
.L_x_14:
        /* <DEDUP_REMOVED lines=11> */
.L_x_18:


//--------------------- .text._Z9vectorAddPKfS0_Pfi --------------------------
	.section	.text._Z9vectorAddPKfS0_Pfi,"ax",@progbits
	.align	128
        .global         _Z9vectorAddPKfS0_Pfi
        .type           _Z9vectorAddPKfS0_Pfi,@function
        .size           _Z9vectorAddPKfS0_Pfi,(.L_x_19 - _Z9vectorAddPKfS0_Pfi)
        .other          _Z9vectorAddPKfS0_Pfi,@"STO_CUDA_ENTRY STV_DEFAULT"
_Z9vectorAddPKfS0_Pfi:
.text._Z9vectorAddPKfS0_Pfi:
[----:B------:R-:W-:Y:S01]  /*0000*/  LDC R1, c[0x0][0x37c] ;  /* 0x0000df00ff017b82 */ /* 0x000fe20000000800 */
[----:B------:R-:W0:Y:S07]  /*0010*/  S2R R0, SR_TID.X ;  /* 0x0000000000007919 */ /* 0x000e2e0000002100 */
[----:B------:R-:W0:Y:S01]  /*0020*/  S2UR UR4, SR_CTAID.X ;  /* 0x00000000000479c3 */ /* 0x000e220000002500 */
[----:B------:R-:W1:Y:S07]  /*0030*/  LDCU UR5, c[0x0][0x398] ;  /* 0x00007300ff0577ac */ /* 0x000e6e0008000800 */
[----:B------:R-:W0:Y:S02]  /*0040*/  LDC R9, c[0x0][0x360] ;  /* 0x0000d800ff097b82 */ /* 0x000e240000000800 */
[----:B0-----:R-:W-:-:S05]  /*0050*/  IMAD R9, R9, UR4, R0 ;  /* 0x0000000409097c24 */ /* 0x001fca000f8e0200 */
[----:B-1----:R-:W-:-:S13]  /*0060*/  ISETP.GE.AND P0, PT, R9, UR5, PT ;  /* 0x0000000509007c0c */ /* 0x002fda000bf06270 */
[----:B------:R-:W-:Y:S05]  /*0070*/  @P0 EXIT ;  /* 0x000000000000094d */ /* 0x000fea0003800000 */
[----:B------:R-:W0:Y:S01]  /*0080*/  LDC.64 R2, c[0x0][0x380] ;  /* 0x0000e000ff027b82 */ /* 0x000e220000000a00 */
[----:B------:R-:W1:Y:S07]  /*0090*/  LDCU.64 UR4, c[0x0][0x358] ;  /* 0x00006b00ff0477ac */ /* 0x000e6e0008000a00 */
[----:B------:R-:W2:Y:S08]  /*00a0*/  LDC.64 R4, c[0x0][0x388] ;  /* 0x0000e200ff047b82 */ /* 0x000eb00000000a00 */
[----:B------:R-:W3:Y:S01]  /*00b0*/  LDC.64 R6, c[0x0][0x390] ;  /* 0x0000e400ff067b82 */ /* 0x000ee20000000a00 */
[----:B0-----:R-:W-:-:S06]  /*00c0*/  IMAD.WIDE R2, R9, 0x4, R2 ;  /* 0x0000000409027825 */ /* 0x001fcc00078e0202 */
[----:B-1----:R-:W4:Y:S01]  /*00d0*/  LDG.E R2, desc[UR4][R2.64] ;  /* 0x0000000402027981 */ /* 0x002f22000c1e1900 */
[----:B--2---:R-:W-:-:S06]  /*00e0*/  IMAD.WIDE R4, R9, 0x4, R4 ;  /* 0x0000000409047825 */ /* 0x004fcc00078e0204 */
[----:B------:R-:W4:Y:S01]  /*00f0*/  LDG.E R5, desc[UR4][R4.64] ;  /* 0x0000000404057981 */ /* 0x000f22000c1e1900 */
[----:B---3--:R-:W-:-:S04]  /*0100*/  IMAD.WIDE R6, R9, 0x4, R6 ;  /* 0x0000000409067825 */ /* 0x008fc800078e0206 */
[----:B----4-:R-:W-:-:S05]  /*0110*/  FADD R9, R2, R5 ;  /* 0x0000000502097221 */ /* 0x010fca0000000000 */
[----:B------:R-:W-:Y:S01]  /*0120*/  STG.E desc[UR4][R6.64], R9 ;  /* 0x0000000906007986 */ /* 0x000fe2000c101904 */
[----:B------:R-:W-:Y:S05]  /*0130*/  EXIT ;  /* 0x000000000000794d */ /* 0x000fea0003800000 */
.L_x_15:
        /* <DEDUP_REMOVED lines=12> */
.L_x_19:


//--------------------- .nv.shared._Z6reducePKfPfi --------------------------
	.section	.nv.shared._Z6reducePKfPfi,"aw",@nobits
	.sectionflags	@""
	.align	4
.nv.shared._Z6reducePKfPfi:
	.zero		2048


//--------------------- .nv.shared.reserved.0     --------------------------
	.section	.nv.shared.reserved.0,"aw",@nobits
	.weak		__nv_reservedSMEM_offset_0_alias
	.size		__nv_reservedSMEM_offset_0_alias, 0, 64
	.other		__nv_reservedSMEM_offset_0_alias,@"STO_CUDA_RESERVED_SHARED STV_DEFAULT"
__nv_reservedSMEM_offset_0_alias:
	.zero		0
	.zero		64


//--------------------- .nv.shared._Z9matrixMulPKfS0_Pfiii --------------------------
	.section	.nv.shared._Z9matrixMulPKfS0_Pfiii,"aw",@nobits
	.sectionflags	@""
	.align	4
.nv.shared._Z9matrixMulPKfS0_Pfiii:
	.zero		3072


//--------------------- .nv.constant0._Z6reducePKfPfi --------------------------
	.section	.nv.constant0._Z6reducePKfPfi,"a",@progbits
	.sectionflags	@""
	.align	4
.nv.constant0._Z6reducePKfPfi:
	.zero		916


//--------------------- .nv.constant0._Z13convolution2DPKfPfS0_iii --------------------------
	.section	.nv.constant0._Z13convolution2DPKfPfS0_iii,"a",@progbits
	.sectionflags	@""
	.align	4
.nv.constant0._Z13convolution2DPKfPfS0_iii:
	.zero		932


//--------------------- .nv.constant0._Z9matrixMulPKfS0_Pfiii --------------------------
	.section	.nv.constant0._Z9matrixMulPKfS0_Pfiii,"a",@progbits
	.sectionflags	@""
	.align	4
.nv.constant0._Z9matrixMulPKfS0_Pfiii:
	.zero		932


//--------------------- .nv.constant0._Z9vectorAddPKfS0_Pfi --------------------------
	.section	.nv.constant0._Z9vectorAddPKfS0_Pfi,"a",@progbits
	.sectionflags	@""
	.align	4
.nv.constant0._Z9vectorAddPKfS0_Pfi:
	.zero		924


//--------------------- SYMBOLS --------------------------

	.type		.nv.reservedSmem.offset0,@object
	.size		.nv.reservedSmem.offset0,0x4
	.type		.nv.reservedSmem.cap,@object
	.size		.nv.reservedSmem.cap,0x4
